// auto-generated by cutlass_sweep.gemm — config: {"arch": "sm_90", "cluster_m": 2, "cluster_n": 1, "dtype": "bf16", "dtype_b": "bf16", "layout": "nt", "stages": 0, "tile_k": 16, "tile_m": 384, "tile_n": 256}
#include "cutlass/cutlass.h"
#include "cutlass/gemm/collective/collective_builder.hpp"
#include "cutlass/gemm/device/gemm_universal_adapter.h"
#include "cutlass/gemm/kernel/gemm_universal.hpp"
#include "cutlass/epilogue/collective/collective_builder.hpp"

using ElemA = cutlass::bfloat16_t;
using ElemB = cutlass::bfloat16_t;
using ElemCD = cutlass::bfloat16_t;
using Acc  = float;
using TileShape    = cute::Shape<cute::_384, cute::_256, cute::_16>;
using ClusterShape = cute::Shape<cute::_2, cute::_1, cute::_1>;

using CollectiveEpilogue = typename cutlass::epilogue::collective::CollectiveBuilder<
    cutlass::arch::Sm90, cutlass::arch::OpClassTensorOp,
    TileShape, ClusterShape,
    cutlass::epilogue::collective::EpilogueTileAuto,
    Acc, Acc,
    ElemCD, cutlass::layout::RowMajor, 128 / cutlass::sizeof_bits<ElemCD>::value,
    ElemCD, cutlass::layout::RowMajor, 128 / cutlass::sizeof_bits<ElemCD>::value,
    cutlass::epilogue::collective::EpilogueScheduleAuto
  >::CollectiveOp;

using CollectiveMainloop = typename cutlass::gemm::collective::CollectiveBuilder<
    cutlass::arch::Sm90, cutlass::arch::OpClassTensorOp,
    ElemA, cutlass::layout::RowMajor, 128 / cutlass::sizeof_bits<ElemA>::value,
    ElemB, cutlass::layout::ColumnMajor, 128 / cutlass::sizeof_bits<ElemB>::value,
    Acc,
    TileShape, ClusterShape,
    cutlass::gemm::collective::StageCountAutoCarveout<static_cast<int>(sizeof(typename CollectiveEpilogue::SharedStorage))>,
    cutlass::gemm::collective::KernelScheduleAuto
  >::CollectiveOp;

using GemmKernel = cutlass::gemm::kernel::GemmUniversal<
    cute::Shape<int,int,int,int>,
    CollectiveMainloop,
    CollectiveEpilogue
>;
using Gemm = cutlass::gemm::device::GemmUniversalAdapter<GemmKernel>;

// Force the device kernel symbol into the cubin without needing a host main.
auto* _anchor = &cutlass::device_kernel<GemmKernel>;


// ===== COMPILED SASS (sm_90a) =====

	.target	sm_90a

	.elftype	@"ET_EXEC"


//--------------------- .note.nv.tkinfo           --------------------------
	.section	.note.nv.tkinfo,"",@"SHT_NOTE"
	.sectionflags	@"SHF_NOTE_NV_TKINFO"
	.tkinfo
        /*0018*/ 	.word	0x00000002
        /*0030*/ 	.string	""
        /*0030*/ 	.string	"ptxas"
        /*0030*/ 	.string	"Cuda compilation tools, release 13.0, V13.0.88"
        /*0030*/ 	.string	"Build cuda_13.0.r13.0/compiler.36424714_0"
        /*0030*/ 	.string	"-arch sm_90a -m 64 "



//--------------------- .note.nv.cuinfo           --------------------------
	.section	.note.nv.cuinfo,"",@"SHT_NOTE"
	.sectionflags	@"SHF_NOTE_NV_CUINFO"
        /*0018*/ 	.short	0x0002
        /*001a*/ 	.short	0x005a
        /*001c*/ 	.short	0x0082
	.zero		2


//--------------------- .nv.info                  --------------------------
	.section	.nv.info,"",@"SHT_CUDA_INFO"
	.align	4


	//----- nvinfo : EIATTR_REGCOUNT
	.align		4
        /*0000*/ 	.byte	0x04, 0x2f
        /*0002*/ 	.short	(.L_15 - .L_14)
	.align		4
.L_14:
        /*0004*/ 	.word	index@(_ZN7cutlass13device_kernelINS_4gemm6kernel13GemmUniversalIN4cute5tupleIJiiiiEEENS1_10collective13CollectiveMmaINS1_34MainloopSm90TmaGmmaWarpSpecializedILi11ENS5_IJNS4_1CILi2EEENSA_ILi1EEESC_EEENS1_35KernelTmaWarpSpecializedCooperativeEEENS5_IJNSA_ILi384EEENSA_ILi256EEENSA_ILi16EEEEEENS_10bfloat16_tENS5_IJlSC_lEEESK_SL_NS4_8TiledMMAINS4_8MMA_AtomIJNS4_4SM904GMMA28MMA_64x256x16_F32BF16BF16_SSILNSP_5MajorE0ELSR_0ELNSP_7ScaleInE1ELSS_1EEEEEENS4_6LayoutISD_NS5_IJSC_NSA_ILi0EEESW_EEEEENS5_IJNS4_10UnderscoreESZ_SZ_EEEEENS4_13SM90_TMA_LOADENS4_14ComposedLayoutINS4_7SwizzleILi1ELi4ELi3EEENS4_18smem_ptr_flag_bitsILi16EEENSV_INS5_IJNSA_ILi8EEESI_EEENS5_IJSI_SC_EEEEEEEvNS4_8identityENS4_23SM90_TMA_LOAD_MULTICASTES1C_vS1D_EENS_8epilogue10collective6detail29Sm90TmaWarpSpecializedAdapterINS1H_15DefaultEpilogueISK_SL_SL_NS1G_6thread17LinearCombinationISK_Li1EffLNS1L_9ScaleType4KindE0ELNS_15FloatRoundStyleE2ESK_EENS1_15EpilogueDefaultEEEEEvvEEEEvNT_6ParamsE)
        /*0008*/ 	.word	0x000000a8


	//----- nvinfo : EIATTR_FRAME_SIZE
	.align		4
.L_15:
        /*000c*/ 	.byte	0x04, 0x11
        /*000e*/ 	.short	(.L_17 - .L_16)
	.align		4
.L_16:
        /*0010*/ 	.word	index@(_ZN7cutlass13device_kernelINS_4gemm6kernel13GemmUniversalIN4cute5tupleIJiiiiEEENS1_10collective13CollectiveMmaINS1_34MainloopSm90TmaGmmaWarpSpecializedILi11ENS5_IJNS4_1CILi2EEENSA_ILi1EEESC_EEENS1_35KernelTmaWarpSpecializedCooperativeEEENS5_IJNSA_ILi384EEENSA_ILi256EEENSA_ILi16EEEEEENS_10bfloat16_tENS5_IJlSC_lEEESK_SL_NS4_8TiledMMAINS4_8MMA_AtomIJNS4_4SM904GMMA28MMA_64x256x16_F32BF16BF16_SSILNSP_5MajorE0ELSR_0ELNSP_7ScaleInE1ELSS_1EEEEEENS4_6LayoutISD_NS5_IJSC_NSA_ILi0EEESW_EEEEENS5_IJNS4_10UnderscoreESZ_SZ_EEEEENS4_13SM90_TMA_LOADENS4_14ComposedLayoutINS4_7SwizzleILi1ELi4ELi3EEENS4_18smem_ptr_flag_bitsILi16EEENSV_INS5_IJNSA_ILi8EEESI_EEENS5_IJSI_SC_EEEEEEEvNS4_8identityENS4_23SM90_TMA_LOAD_MULTICASTES1C_vS1D_EENS_8epilogue10collective6detail29Sm90TmaWarpSpecializedAdapterINS1H_15DefaultEpilogueISK_SL_SL_NS1G_6thread17LinearCombinationISK_Li1EffLNS1L_9ScaleType4KindE0ELNS_15FloatRoundStyleE2ESK_EENS1_15EpilogueDefaultEEEEEvvEEEEvNT_6ParamsE)
        /*0014*/ 	.word	0x000006c0


	//----- nvinfo : EIATTR_MIN_STACK_SIZE
	.align		4
.L_17:
        /*0018*/ 	.byte	0x04, 0x12
        /*001a*/ 	.short	(.L_19 - .L_18)
	.align		4
.L_18:
        /*001c*/ 	.word	index@(_ZN7cutlass13device_kernelINS_4gemm6kernel13GemmUniversalIN4cute5tupleIJiiiiEEENS1_10collective13CollectiveMmaINS1_34MainloopSm90TmaGmmaWarpSpecializedILi11ENS5_IJNS4_1CILi2EEENSA_ILi1EEESC_EEENS1_35KernelTmaWarpSpecializedCooperativeEEENS5_IJNSA_ILi384EEENSA_ILi256EEENSA_ILi16EEEEEENS_10bfloat16_tENS5_IJlSC_lEEESK_SL_NS4_8TiledMMAINS4_8MMA_AtomIJNS4_4SM904GMMA28MMA_64x256x16_F32BF16BF16_SSILNSP_5MajorE0ELSR_0ELNSP_7ScaleInE1ELSS_1EEEEEENS4_6LayoutISD_NS5_IJSC_NSA_ILi0EEESW_EEEEENS5_IJNS4_10UnderscoreESZ_SZ_EEEEENS4_13SM90_TMA_LOADENS4_14ComposedLayoutINS4_7SwizzleILi1ELi4ELi3EEENS4_18smem_ptr_flag_bitsILi16EEENSV_INS5_IJNSA_ILi8EEESI_EEENS5_IJSI_SC_EEEEEEEvNS4_8identityENS4_23SM90_TMA_LOAD_MULTICASTES1C_vS1D_EENS_8epilogue10collective6detail29Sm90TmaWarpSpecializedAdapterINS1H_15DefaultEpilogueISK_SL_SL_NS1G_6thread17LinearCombinationISK_Li1EffLNS1L_9ScaleType4KindE0ELNS_15FloatRoundStyleE2ESK_EENS1_15EpilogueDefaultEEEEEvvEEEEvNT_6ParamsE)
        /*0020*/ 	.word	0x000006c0
.L_19:


//--------------------- .nv.compat                --------------------------
	.section	.nv.compat,"",@"SHT_CUDA_COMPAT_INFO"
	.align	4
        /*0000*/ 	.byte	0x02, 0x09, 0x01, 0x00, 0x02, 0x02, 0x04, 0x00, 0x02, 0x05, 0x05, 0x00, 0x03, 0x07, 0x01, 0x01
        /*0010*/ 	.byte	0x02, 0x03, 0x01, 0x00, 0x02, 0x06, 0x01, 0x00, 0x04, 0x0b, 0x08, 0x00, 0x00, 0x00, 0x00, 0x00
        /*0020*/ 	.byte	0x00, 0x00, 0x00, 0x00


//--------------------- .nv.info._ZN7cutlass13device_kernelINS_4gemm6kernel13GemmUniversalIN4cute5tupleIJiiiiEEENS1_10collective13CollectiveMmaINS1_34MainloopSm90TmaGmmaWarpSpecializedILi11ENS5_IJNS4_1CILi2EEENSA_ILi1EEESC_EEENS1_35KernelTmaWarpSpecializedCooperativeEEENS5_IJNSA_ILi384EEENSA_ILi256EEENSA_ILi16EEEEEENS_10bfloat16_tENS5_IJlSC_lEEESK_SL_NS4_8TiledMMAINS4_8MMA_AtomIJNS4_4SM904GMMA28MMA_64x256x16_F32BF16BF16_SSILNSP_5MajorE0ELSR_0ELNSP_7ScaleInE1ELSS_1EEEEEENS4_6LayoutISD_NS5_IJSC_NSA_ILi0EEESW_EEEEENS5_IJNS4_10UnderscoreESZ_SZ_EEEEENS4_13SM90_TMA_LOADENS4_14ComposedLayoutINS4_7SwizzleILi1ELi4ELi3EEENS4_18smem_ptr_flag_bitsILi16EEENSV_INS5_IJNSA_ILi8EEESI_EEENS5_IJSI_SC_EEEEEEEvNS4_8identityENS4_23SM90_TMA_LOAD_MULTICASTES1C_vS1D_EENS_8epilogue10collective6detail29Sm90TmaWarpSpecializedAdapterINS1H_15DefaultEpilogueISK_SL_SL_NS1G_6thread17LinearCombinationISK_Li1EffLNS1L_9ScaleType4KindE0ELNS_15FloatRoundStyleE2ESK_EENS1_15EpilogueDefaultEEEEEvvEEEEvNT_6ParamsE --------------------------
	.section	.nv.info._ZN7cutlass13device_kernelINS_4gemm6kernel13GemmUniversalIN4cute5tupleIJiiiiEEENS1_10collective13CollectiveMmaINS1_34MainloopSm90TmaGmmaWarpSpecializedILi11ENS5_IJNS4_1CILi2EEENSA_ILi1EEESC_EEENS1_35KernelTmaWarpSpecializedCooperativeEEENS5_IJNSA_ILi384EEENSA_ILi256EEENSA_ILi16EEEEEENS_10bfloat16_tENS5_IJlSC_lEEESK_SL_NS4_8TiledMMAINS4_8MMA_AtomIJNS4_4SM904GMMA28MMA_64x256x16_F32BF16BF16_SSILNSP_5MajorE0ELSR_0ELNSP_7ScaleInE1ELSS_1EEEEEENS4_6LayoutISD_NS5_IJSC_NSA_ILi0EEESW_EEEEENS5_IJNS4_10UnderscoreESZ_SZ_EEEEENS4_13SM90_TMA_LOADENS4_14ComposedLayoutINS4_7SwizzleILi1ELi4ELi3EEENS4_18smem_ptr_flag_bitsILi16EEENSV_INS5_IJNSA_ILi8EEESI_EEENS5_IJSI_SC_EEEEEEEvNS4_8identityENS4_23SM90_TMA_LOAD_MULTICASTES1C_vS1D_EENS_8epilogue10collective6detail29Sm90TmaWarpSpecializedAdapterINS1H_15DefaultEpilogueISK_SL_SL_NS1G_6thread17LinearCombinationISK_Li1EffLNS1L_9ScaleType4KindE0ELNS_15FloatRoundStyleE2ESK_EENS1_15EpilogueDefaultEEEEEvvEEEEvNT_6ParamsE,"",@"SHT_CUDA_INFO"
	.sectionflags	@""
	.align	4


	//----- nvinfo : EIATTR_CUDA_API_VERSION
	.align		4
        /*0000*/ 	.byte	0x04, 0x37
        /*0002*/ 	.short	(.L_21 - .L_20)
.L_20:
        /*0004*/ 	.word	0x00000082


	//----- nvinfo : EIATTR_KPARAM_INFO
	.align		4
.L_21:
        /*0008*/ 	.byte	0x04, 0x17
        /*000a*/ 	.short	(.L_23 - .L_22)
.L_22:
        /*000c*/ 	.word	0x00000000
        /*0010*/ 	.short	0x0000
        /*0012*/ 	.short	0x0070
        /*0014*/ 	.byte	0x00, 0xf0, 0x01, 0x10


	//----- nvinfo : EIATTR_SPARSE_MMA_MASK
	.align		4
.L_23:
        /*0018*/ 	.byte	0x03, 0x50
        /*001a*/ 	.short	0x0000


	//----- nvinfo : EIATTR_MAXREG_COUNT
	.align		4
        /*001c*/ 	.byte	0x03, 0x1b
        /*001e*/ 	.short	0x00a8


	//----- nvinfo : EIATTR_NUM_BARRIERS
	.align		4
        /*0020*/ 	.byte	0x02, 0x4c
        /*0022*/ 	.byte	0x01
	.zero		1


	//----- nvinfo : EIATTR_EXTERNS
	.align		4
        /*0024*/ 	.byte	0x04, 0x0f
        /*0026*/ 	.short	(.L_25 - .L_24)


	//   ....[0]....
	.align		4
.L_24:
        /*0028*/ 	.word	index@(__assertfail)


	//----- nvinfo : EIATTR_ANNOTATIONS
	.align		4
.L_25:
        /*002c*/ 	.byte	0x04, 0x55
        /*002e*/ 	.short	(.L_27 - .L_26)


	//   ....[0]....
.L_26:
        /*0030*/ 	.word	0x00000001
        /*0034*/ 	.byte	0x00, 0x0b, 0x00, 0x00, 0x01, 0x00, 0x00, 0x00, 0x20, 0x0b, 0x00, 0x00, 0x01, 0x00, 0x00, 0x00
        /* <DEDUP_REMOVED lines=591> */
        /*2534*/ 	.byte	0x70, 0xe2, 0x01, 0x00, 0x01, 0x00, 0x00, 0x00, 0x90, 0xe2, 0x01, 0x00


	//----- nvinfo : EIATTR_MERCURY_ISA_VERSION
	.align		4
.L_27:
        /*2540*/ 	.byte	0x03, 0x5f
        /*2542*/ 	.short	0x0101


	//----- nvinfo : EIATTR_INT_WARP_WIDE_INSTR_OFFSETS
	.align		4
        /*2544*/ 	.byte	0x04, 0x31
        /*2546*/ 	.short	(.L_29 - .L_28)


	//   ....[0]....
.L_28:
        /*2548*/ 	.word	0x00000690


	//   ....[1]....
        /*254c*/ 	.word	0x000006a0


	//   ....[2]....
        /*2550*/ 	.word	0x00000810


	//----- nvinfo : EIATTR_COOP_GROUP_MASK_REGIDS
	.align		4
.L_29:
        /*2554*/ 	.byte	0x04, 0x29
        /*2556*/ 	.short	(.L_31 - .L_30)


	//   ....[0]....
.L_30:
        /*2558*/ 	.word	0xffffffff


	//   ....[1]....
        /*255c*/ 	.word	0xffffffff


	//   ....[2]....
        /*2560*/ 	.word	0xffffffff


	//   ....[3]....
        /*2564*/ 	.word	0xffffffff


	//   ....[4]....
        /*2568*/ 	.word	0xffffffff


	//   ....[5]....
        /*256c*/ 	.word	0xffffffff


	//----- nvinfo : EIATTR_COOP_GROUP_INSTR_OFFSETS
	.align		4
.L_31:
        /*2570*/ 	.byte	0x04, 0x28
        /*2572*/ 	.short	(.L_33 - .L_32)


	//   ....[0]....
.L_32:
        /*2574*/ 	.word	0x00000070


	//   ....[1]....
        /*2578*/ 	.word	0x00000080


	//   ....[2]....
        /*257c*/ 	.word	0x000001a0


	//   ....[3]....
        /*2580*/ 	.word	0x000004e0


	//   ....[4]....
        /*2584*/ 	.word	0x00000950


	//   ....[5]....
        /*2588*/ 	.word	0x00001520


	//----- nvinfo : EIATTR_REG_RECONFIG
	.align		4
.L_33:
        /*258c*/ 	.byte	0x01, 0x54
	.zero		2


	//----- nvinfo : EIATTR_SYSCALL_OFFSETS
	.align		4
        /*2590*/ 	.byte	0x04, 0x46
        /*2592*/ 	.short	(.L_35 - .L_34)


	//   ....[0]....
.L_34:
        /*2594*/ 	.word	0x000016d0


	//----- nvinfo : EIATTR_MBARRIER_INSTR_OFFSETS
	.align		4
.L_35:
        /*2598*/ 	.byte	0x04, 0x39
        /*259a*/ 	.short	(.L_37 - .L_36)


	//   ....[0]....
.L_36:
        /*259c*/ 	.word	0x00000340
        /*25a0*/ 	.word	0x000000ff
        /*25a4*/ 	.word	0x00000000
        /*25a8*/ 	.short	0x0100
        /*25aa*/ 	.byte	0x08
	.zero		1


	//   ....[1]....
        /*25ac*/ 	.word	0x00000350
        /*25b0*/ 	.word	0x000000ff
        /*25b4*/ 	.word	0x00000058
        /*25b8*/ 	.short	0x0100
        /*25ba*/ 	.byte	0x08
	.zero		1


	//   ....[2]....
        /*25bc*/ 	.word	0x00000360
        /*25c0*/ 	.word	0x000000ff
        /*25c4*/ 	.word	0x00000008
        /*25c8*/ 	.short	0x0100
        /*25ca*/ 	.byte	0x08
	.zero		1


	//   ....[3]....
        /*25cc*/ 	.word	0x00000370
        /*25d0*/ 	.word	0x000000ff
        /*25d4*/ 	.word	0x00000060
        /*25d8*/ 	.short	0x0100
        /*25da*/ 	.byte	0x08
	.zero		1


	//   ....[4]....
        /*25dc*/ 	.word	0x00000380
        /*25e0*/ 	.word	0x000000ff
        /*25e4*/ 	.word	0x00000010
        /*25e8*/ 	.short	0x0100
        /*25ea*/ 	.byte	0x08
	.zero		1


	//   ....[5]....
        /*25ec*/ 	.word	0x00000390
        /*25f0*/ 	.word	0x000000ff
        /*25f4*/ 	.word	0x00000068
        /*25f8*/ 	.short	0x0100
        /*25fa*/ 	.byte	0x08
	.zero		1


	//   ....[6]....
        /*25fc*/ 	.word	0x000003a0
        /*2600*/ 	.word	0x000000ff
        /*2604*/ 	.word	0x00000018
        /*2608*/ 	.short	0x0100
        /*260a*/ 	.byte	0x08
	.zero		1


	//   ....[7]....
        /*260c*/ 	.word	0x000003b0
        /*2610*/ 	.word	0x000000ff
        /*2614*/ 	.word	0x00000070
        /*2618*/ 	.short	0x0100
        /*261a*/ 	.byte	0x08
	.zero		1


	//   ....[8]....
        /*261c*/ 	.word	0x000003c0
        /*2620*/ 	.word	0x000000ff
        /*2624*/ 	.word	0x00000020
        /*2628*/ 	.short	0x0100
        /*262a*/ 	.byte	0x08
	.zero		1


	//   ....[9]....
        /*262c*/ 	.word	0x000003d0
        /*2630*/ 	.word	0x000000ff
        /*2634*/ 	.word	0x00000078
        /*2638*/ 	.short	0x0100
        /*263a*/ 	.byte	0x08
	.zero		1


	//   ....[10]....
        /*263c*/ 	.word	0x000003e0
        /*2640*/ 	.word	0x000000ff
        /*2644*/ 	.word	0x00000028
        /*2648*/ 	.short	0x0100
        /*264a*/ 	.byte	0x08
	.zero		1


	//   ....[11]....
        /*264c*/ 	.word	0x000003f0
        /*2650*/ 	.word	0x000000ff
        /*2654*/ 	.word	0x00000080
        /*2658*/ 	.short	0x0100
        /*265a*/ 	.byte	0x08
	.zero		1


	//   ....[12]....
        /*265c*/ 	.word	0x00000400
        /*2660*/ 	.word	0x000000ff
        /*2664*/ 	.word	0x00000030
        /*2668*/ 	.short	0x0100
        /*266a*/ 	.byte	0x08
	.zero		1


	//   ....[13]....
        /*266c*/ 	.word	0x00000410
        /*2670*/ 	.word	0x000000ff
        /*2674*/ 	.word	0x00000088
        /*2678*/ 	.short	0x0100
        /*267a*/ 	.byte	0x08
	.zero		1


	//   ....[14]....
        /*267c*/ 	.word	0x00000420
        /*2680*/ 	.word	0x000000ff
        /*2684*/ 	.word	0x00000038
        /*2688*/ 	.short	0x0100
        /*268a*/ 	.byte	0x08
	.zero		1


	//   ....[15]....
        /*268c*/ 	.word	0x00000430
        /*2690*/ 	.word	0x000000ff
        /*2694*/ 	.word	0x00000090
        /*2698*/ 	.short	0x0100
        /*269a*/ 	.byte	0x08
	.zero		1


	//   ....[16]....
        /*269c*/ 	.word	0x00000440
        /*26a0*/ 	.word	0x000000ff
        /*26a4*/ 	.word	0x00000040
        /*26a8*/ 	.short	0x0100
        /*26aa*/ 	.byte	0x08
	.zero		1


	//   ....[17]....
        /*26ac*/ 	.word	0x00000450
        /*26b0*/ 	.word	0x000000ff
        /*26b4*/ 	.word	0x00000098
        /*26b8*/ 	.short	0x0100
        /*26ba*/ 	.byte	0x08
	.zero		1


	//   ....[18]....
        /*26bc*/ 	.word	0x00000460
        /*26c0*/ 	.word	0x000000ff
        /*26c4*/ 	.word	0x00000048
        /*26c8*/ 	.short	0x0100
        /*26ca*/ 	.byte	0x08
	.zero		1


	//   ....[19]....
        /*26cc*/ 	.word	0x00000470
        /*26d0*/ 	.word	0x000000ff
        /*26d4*/ 	.word	0x000000a0
        /*26d8*/ 	.short	0x0100
        /*26da*/ 	.byte	0x08
	.zero		1


	//   ....[20]....
        /*26dc*/ 	.word	0x00000480
        /*26e0*/ 	.word	0x000000ff
        /*26e4*/ 	.word	0x00000050
        /*26e8*/ 	.short	0x0100
        /*26ea*/ 	.byte	0x08
	.zero		1


	//   ....[21]....
        /*26ec*/ 	.word	0x00000490
        /*26f0*/ 	.word	0x000000ff
        /*26f4*/ 	.word	0x000000a8
        /*26f8*/ 	.short	0x0100
        /*26fa*/ 	.byte	0x08
	.zero		1


	//   ....[22]....
        /*26fc*/ 	.word	0x00000880
        /*2700*/ 	.word	0x000000ff
        /*2704*/ 	.word	0x000000c0
        /*2708*/ 	.short	0x0100
        /*270a*/ 	.byte	0x06
	.zero		1


	//   ....[23]....
        /*270c*/ 	.word	0x000008b0
        /*2710*/ 	.word	0x000000ff
        /*2714*/ 	.word	0x000000c8
        /*2718*/ 	.short	0x0100
        /*271a*/ 	.byte	0x06
	.zero		1


	//   ....[24]....
        /*271c*/ 	.word	0x00001770
        /*2720*/ 	.word	0x00000003
        /*2724*/ 	.word	0x00000000
        /*2728*/ 	.short	0x010a
        /*272a*/ 	.byte	0x3f
	.zero		1


	//   ....[25]....
        /*272c*/ 	.word	0x000017b0
        /*2730*/ 	.word	0x00000003
        /*2734*/ 	.word	0x00000000
        /*2738*/ 	.short	0x010a
        /*273a*/ 	.byte	0x3f
	.zero		1


	//   ....[26]....
        /*273c*/ 	.word	0x00002270
        /*2740*/ 	.word	0x000000ff
        /*2744*/ 	.word	0x00000000
        /*2748*/ 	.short	0x010a
        /*274a*/ 	.byte	0x04
	.zero		1


	//   ....[27]....
        /*274c*/ 	.word	0x000022b0
        /*2750*/ 	.word	0x000000ff
        /*2754*/ 	.word	0x00000000
        /*2758*/ 	.short	0x010a
        /*275a*/ 	.byte	0x04
	.zero		1


	//   ....[28]....
        /*275c*/ 	.word	0x00003f40
        /*2760*/ 	.word	0x00000005
        /*2764*/ 	.word	0x00000000
        /*2768*/ 	.short	0x0101
        /*276a*/ 	.byte	0x3f
	.zero		1


	//   ....[29]....
        /*276c*/ 	.word	0x00004110
        /*2770*/ 	.word	0x00000000
        /*2774*/ 	.word	0x00000000
        /*2778*/ 	.short	0x0101
        /*277a*/ 	.byte	0x3f
	.zero		1


	//   ....[30]....
        /*277c*/ 	.word	0x0001de00
        /*2780*/ 	.word	0x0000000f
        /*2784*/ 	.word	0x00000058
        /*2788*/ 	.short	0x010a
        /*278a*/ 	.byte	0x3f
	.zero		1


	//   ....[31]....
        /*278c*/ 	.word	0x0001e190
        /*2790*/ 	.word	0x00000002
        /*2794*/ 	.word	0x000000c8
        /*2798*/ 	.short	0x0101
        /*279a*/ 	.byte	0x3f
	.zero		1


	//   ....[32]....
        /*279c*/ 	.word	0x0001e9a0
        /*27a0*/ 	.word	0x00000004
        /*27a4*/ 	.word	0x00000000
        /*27a8*/ 	.short	0x010a
        /*27aa*/ 	.byte	0x3f
	.zero		1


	//   ....[33]....
        /*27ac*/ 	.word	0x0001ea30
        /*27b0*/ 	.word	0x00000003
        /*27b4*/ 	.word	0x00000000
        /*27b8*/ 	.short	0x010a
        /*27ba*/ 	.byte	0x3f
	.zero		1


	//   ....[34]....
        /*27bc*/ 	.word	0x0001eac0
        /*27c0*/ 	.word	0x00000003
        /*27c4*/ 	.word	0x00000000
        /*27c8*/ 	.short	0x010a
        /*27ca*/ 	.byte	0x3f
	.zero		1


	//   ....[35]....
        /*27cc*/ 	.word	0x0001eb50
        /*27d0*/ 	.word	0x00000003
        /*27d4*/ 	.word	0x00000000
        /*27d8*/ 	.short	0x010a
        /*27da*/ 	.byte	0x3f
	.zero		1


	//   ....[36]....
        /*27dc*/ 	.word	0x0001ebe0
        /*27e0*/ 	.word	0x00000003
        /*27e4*/ 	.word	0x00000000
        /*27e8*/ 	.short	0x010a
        /*27ea*/ 	.byte	0x3f
	.zero		1


	//   ....[37]....
        /*27ec*/ 	.word	0x0001ec70
        /*27f0*/ 	.word	0x00000003
        /*27f4*/ 	.word	0x00000000
        /*27f8*/ 	.short	0x010a
        /*27fa*/ 	.byte	0x3f
	.zero		1


	//   ....[38]....
        /*27fc*/ 	.word	0x0001ed00
        /*2800*/ 	.word	0x00000003
        /*2804*/ 	.word	0x00000000
        /*2808*/ 	.short	0x010a
        /*280a*/ 	.byte	0x3f
	.zero		1


	//   ....[39]....
        /*280c*/ 	.word	0x0001ed90
        /*2810*/ 	.word	0x00000003
        /*2814*/ 	.word	0x00000000
        /*2818*/ 	.short	0x010a
        /*281a*/ 	.byte	0x3f
	.zero		1


	//   ....[40]....
        /*281c*/ 	.word	0x0001ee20
        /*2820*/ 	.word	0x00000003
        /*2824*/ 	.word	0x00000000
        /*2828*/ 	.short	0x010a
        /*282a*/ 	.byte	0x3f
	.zero		1


	//   ....[41]....
        /*282c*/ 	.word	0x0001eeb0
        /*2830*/ 	.word	0x00000003
        /*2834*/ 	.word	0x00000000
        /*2838*/ 	.short	0x010a
        /*283a*/ 	.byte	0x3f
	.zero		1


	//   ....[42]....
        /*283c*/ 	.word	0x0001ef40
        /*2840*/ 	.word	0x00000003
        /*2844*/ 	.word	0x00000000
        /*2848*/ 	.short	0x010a
        /*284a*/ 	.byte	0x3f
	.zero		1


	//   ....[43]....
        /*284c*/ 	.word	0x0001efa0
        /*2850*/ 	.word	0x00000003
        /*2854*/ 	.word	0x00000000
        /*2858*/ 	.short	0x010a
        /*285a*/ 	.byte	0x3f
	.zero		1


	//   ....[44]....
        /*285c*/ 	.word	0x0001f000
        /*2860*/ 	.word	0x00000007
        /*2864*/ 	.word	0x00000000
        /*2868*/ 	.short	0x010a
        /*286a*/ 	.byte	0x3f
	.zero		1


	//   ....[45]....
        /*286c*/ 	.word	0x0001f0d0
        /*2870*/ 	.word	0x0000000f
        /*2874*/ 	.word	0x00000058
        /*2878*/ 	.short	0x010a
        /*287a*/ 	.byte	0x3f
	.zero		1


	//   ....[46]....
        /*287c*/ 	.word	0x0001f1a0
        /*2880*/ 	.word	0x00000004
        /*2884*/ 	.word	0x00000000
        /*2888*/ 	.short	0x010a
        /*288a*/ 	.byte	0x3f
	.zero		1


	//   ....[47]....
        /*288c*/ 	.word	0x0001f1f0
        /*2890*/ 	.word	0x00000003
        /*2894*/ 	.word	0x00000000
        /*2898*/ 	.short	0x010a
        /*289a*/ 	.byte	0x3f
	.zero		1


	//   ....[48]....
        /*289c*/ 	.word	0x0001f240
        /*28a0*/ 	.word	0x00000003
        /*28a4*/ 	.word	0x00000000
        /*28a8*/ 	.short	0x010a
        /*28aa*/ 	.byte	0x3f
	.zero		1


	//   ....[49]....
        /*28ac*/ 	.word	0x0001f290
        /*28b0*/ 	.word	0x00000003
        /*28b4*/ 	.word	0x00000000
        /*28b8*/ 	.short	0x010a
        /*28ba*/ 	.byte	0x3f
	.zero		1


	//   ....[50]....
        /*28bc*/ 	.word	0x0001f2e0
        /*28c0*/ 	.word	0x00000003
        /*28c4*/ 	.word	0x00000000
        /*28c8*/ 	.short	0x010a
        /*28ca*/ 	.byte	0x3f
	.zero		1


	//   ....[51]....
        /*28cc*/ 	.word	0x0001f330
        /*28d0*/ 	.word	0x00000003
        /*28d4*/ 	.word	0x00000000
        /*28d8*/ 	.short	0x010a
        /*28da*/ 	.byte	0x3f
	.zero		1


	//   ....[52]....
        /*28dc*/ 	.word	0x0001f380
        /*28e0*/ 	.word	0x00000003
        /*28e4*/ 	.word	0x00000000
        /*28e8*/ 	.short	0x010a
        /*28ea*/ 	.byte	0x3f
	.zero		1


	//   ....[53]....
        /*28ec*/ 	.word	0x0001f3d0
        /*28f0*/ 	.word	0x00000003
        /*28f4*/ 	.word	0x00000000
        /*28f8*/ 	.short	0x010a
        /*28fa*/ 	.byte	0x3f
	.zero		1


	//   ....[54]....
        /*28fc*/ 	.word	0x0001f420
        /*2900*/ 	.word	0x00000003
        /*2904*/ 	.word	0x00000000
        /*2908*/ 	.short	0x010a
        /*290a*/ 	.byte	0x3f
	.zero		1


	//   ....[55]....
        /*290c*/ 	.word	0x0001f470
        /*2910*/ 	.word	0x00000003
        /*2914*/ 	.word	0x00000000
        /*2918*/ 	.short	0x010a
        /*291a*/ 	.byte	0x3f
	.zero		1


	//----- nvinfo : EIATTR_NUM_MBARRIERS
	.align		4
.L_37:
        /*291c*/ 	.byte	0x03, 0x38
        /*291e*/ 	.short	0x0018


	//----- nvinfo : EIATTR_EXIT_INSTR_OFFSETS
	.align		4
        /*2920*/ 	.byte	0x04, 0x1c
        /*2922*/ 	.short	(.L_39 - .L_38)


	//   ....[0]....
.L_38:
        /*2924*/ 	.word	0x00000bb0


	//   ....[1]....
        /*2928*/ 	.word	0x00001440


	//   ....[2]....
        /*292c*/ 	.word	0x0001d470


	//   ....[3]....
        /*2930*/ 	.word	0x0001da90


	//   ....[4]....
        /*2934*/ 	.word	0x0001ef90


	//----- nvinfo : EIATTR_MAX_THREADS
	.align		4
.L_39:
        /*2938*/ 	.byte	0x04, 0x05
        /*293a*/ 	.short	(.L_41 - .L_40)
.L_40:
        /*293c*/ 	.word	0x00000180
        /*2940*/ 	.word	0x00000001
        /*2944*/ 	.word	0x00000001


	//----- nvinfo : EIATTR_CRS_STACK_SIZE
	.align		4
.L_41:
        /*2948*/ 	.byte	0x04, 0x1e
        /*294a*/ 	.short	(.L_43 - .L_42)
.L_42:
        /*294c*/ 	.word	0x00000000


	//----- nvinfo : EIATTR_CBANK_PARAM_SIZE
	.align		4
.L_43:
        /*2950*/ 	.byte	0x03, 0x19
        /*2952*/ 	.short	0x0470


	//----- nvinfo : EIATTR_PARAM_CBANK
	.align		4
        /*2954*/ 	.byte	0x04, 0x0a
        /*2956*/ 	.short	(.L_45 - .L_44)
	.align		4
.L_44:
        /*2958*/ 	.word	index@(.nv.constant0._ZN7cutlass13device_kernelINS_4gemm6kernel13GemmUniversalIN4cute5tupleIJiiiiEEENS1_10collective13CollectiveMmaINS1_34MainloopSm90TmaGmmaWarpSpecializedILi11ENS5_IJNS4_1CILi2EEENSA_ILi1EEESC_EEENS1_35KernelTmaWarpSpecializedCooperativeEEENS5_IJNSA_ILi384EEENSA_ILi256EEENSA_ILi16EEEEEENS_10bfloat16_tENS5_IJlSC_lEEESK_SL_NS4_8TiledMMAINS4_8MMA_AtomIJNS4_4SM904GMMA28MMA_64x256x16_F32BF16BF16_SSILNSP_5MajorE0ELSR_0ELNSP_7ScaleInE1ELSS_1EEEEEENS4_6LayoutISD_NS5_IJSC_NSA_ILi0EEESW_EEEEENS5_IJNS4_10UnderscoreESZ_SZ_EEEEENS4_13SM90_TMA_LOADENS4_14ComposedLayoutINS4_7SwizzleILi1ELi4ELi3EEENS4_18smem_ptr_flag_bitsILi16EEENSV_INS5_IJNSA_ILi8EEESI_EEENS5_IJSI_SC_EEEEEEEvNS4_8identityENS4_23SM90_TMA_LOAD_MULTICASTES1C_vS1D_EENS_8epilogue10collective6detail29Sm90TmaWarpSpecializedAdapterINS1H_15DefaultEpilogueISK_SL_SL_NS1G_6thread17LinearCombinationISK_Li1EffLNS1L_9ScaleType4KindE0ELNS_15FloatRoundStyleE2ESK_EENS1_15EpilogueDefaultEEEEEvvEEEEvNT_6ParamsE)
        /*295c*/ 	.short	0x0210
        /*295e*/ 	.short	0x0470


	//----- nvinfo : EIATTR_SW_WAR
	.align		4
.L_45:
        /*2960*/ 	.byte	0x04, 0x36
        /*2962*/ 	.short	(.L_47 - .L_46)
.L_46:
        /*2964*/ 	.word	0x00000008
.L_47:


//--------------------- .nv.callgraph             --------------------------
	.section	.nv.callgraph,"",@"SHT_CUDA_CALLGRAPH"
	.align	4
	.sectionentsize	8
	.align		4
        /*0000*/ 	.word	0x00000000
	.align		4
        /*0004*/ 	.word	0xffffffff
	.align		4
        /*0008*/ 	.word	index@(_ZN7cutlass13device_kernelINS_4gemm6kernel13GemmUniversalIN4cute5tupleIJiiiiEEENS1_10collective13CollectiveMmaINS1_34MainloopSm90TmaGmmaWarpSpecializedILi11ENS5_IJNS4_1CILi2EEENSA_ILi1EEESC_EEENS1_35KernelTmaWarpSpecializedCooperativeEEENS5_IJNSA_ILi384EEENSA_ILi256EEENSA_ILi16EEEEEENS_10bfloat16_tENS5_IJlSC_lEEESK_SL_NS4_8TiledMMAINS4_8MMA_AtomIJNS4_4SM904GMMA28MMA_64x256x16_F32BF16BF16_SSILNSP_5MajorE0ELSR_0ELNSP_7ScaleInE1ELSS_1EEEEEENS4_6LayoutISD_NS5_IJSC_NSA_ILi0EEESW_EEEEENS5_IJNS4_10UnderscoreESZ_SZ_EEEEENS4_13SM90_TMA_LOADENS4_14ComposedLayoutINS4_7SwizzleILi1ELi4ELi3EEENS4_18smem_ptr_flag_bitsILi16EEENSV_INS5_IJNSA_ILi8EEESI_EEENS5_IJSI_SC_EEEEEEEvNS4_8identityENS4_23SM90_TMA_LOAD_MULTICASTES1C_vS1D_EENS_8epilogue10collective6detail29Sm90TmaWarpSpecializedAdapterINS1H_15DefaultEpilogueISK_SL_SL_NS1G_6thread17LinearCombinationISK_Li1EffLNS1L_9ScaleType4KindE0ELNS_15FloatRoundStyleE2ESK_EENS1_15EpilogueDefaultEEEEEvvEEEEvNT_6ParamsE)
	.align		4
        /*000c*/ 	.word	index@(__assertfail)
	.align		4
        /*0010*/ 	.word	0x00000000
	.align		4
        /*0014*/ 	.word	0xfffffffe
	.align		4
        /*0018*/ 	.word	0x00000000
	.align		4
        /*001c*/ 	.word	0xfffffffd
	.align		4
        /*0020*/ 	.word	0x00000000
	.align		4
        /*0024*/ 	.word	0xfffffffc


//--------------------- .nv.constant4             --------------------------
	.section	.nv.constant4,"a",@progbits
	.align	8
	.align		8
.nv.constant4:
        /*0000*/ 	.dword	__assertfail
	.align		8
        /*0008*/ 	.dword	__unnamed_1
	.align		8
        /*0010*/ 	.dword	_ZN39_INTERNAL_db43ea3c_4_k_cu_7d3c0a45_91324cuda3std3__45__cpo5beginE
	.align		8
        /*0018*/ 	.dword	_ZN39_INTERNAL_db43ea3c_4_k_cu_7d3c0a45_91324cuda3std3__45__cpo3endE
	.align		8
        /*0020*/ 	.dword	_ZN39_INTERNAL_db43ea3c_4_k_cu_7d3c0a45_91324cuda3std3__45__cpo6cbeginE
	.align		8
        /*0028*/ 	.dword	_ZN39_INTERNAL_db43ea3c_4_k_cu_7d3c0a45_91324cuda3std3__45__cpo4cendE
	.align		8
        /*0030*/ 	.dword	_ZN39_INTERNAL_db43ea3c_4_k_cu_7d3c0a45_91324cuda3std3__441_GLOBAL__N__db43ea3c_4_k_cu_7d3c0a45_91326ignoreE
	.align		8
        /*0038*/ 	.dword	_ZN39_INTERNAL_db43ea3c_4_k_cu_7d3c0a45_91324cuda3std3__419piecewise_constructE
	.align		8
        /*0040*/ 	.dword	_ZN39_INTERNAL_db43ea3c_4_k_cu_7d3c0a45_91324cuda3std3__48in_placeE
	.align		8
        /*0048*/ 	.dword	_ZN39_INTERNAL_db43ea3c_4_k_cu_7d3c0a45_91324cuda3std6ranges3__45__cpo4swapE
	.align		8
        /*0050*/ 	.dword	_ZN39_INTERNAL_db43ea3c_4_k_cu_7d3c0a45_91324cuda3std6ranges3__45__cpo9iter_moveE
	.align		8
        /*0058*/ 	.dword	_ZN39_INTERNAL_db43ea3c_4_k_cu_7d3c0a45_91324cute7productE
	.align		8
        /*0060*/ 	.dword	_ZN39_INTERNAL_db43ea3c_4_k_cu_7d3c0a45_91324cute1_E
	.align		8
        /*0068*/ 	.dword	$str$22
	.align		8
        /*0070*/ 	.dword	$str$23


//--------------------- .text._ZN7cutlass13device_kernelINS_4gemm6kernel13GemmUniversalIN4cute5tupleIJiiiiEEENS1_10collective13CollectiveMmaINS1_34MainloopSm90TmaGmmaWarpSpecializedILi11ENS5_IJNS4_1CILi2EEENSA_ILi1EEESC_EEENS1_35KernelTmaWarpSpecializedCooperativeEEENS5_IJNSA_ILi384EEENSA_ILi256EEENSA_ILi16EEEEEENS_10bfloat16_tENS5_IJlSC_lEEESK_SL_NS4_8TiledMMAINS4_8MMA_AtomIJNS4_4SM904GMMA28MMA_64x256x16_F32BF16BF16_SSILNSP_5MajorE0ELSR_0ELNSP_7ScaleInE1ELSS_1EEEEEENS4_6LayoutISD_NS5_IJSC_NSA_ILi0EEESW_EEEEENS5_IJNS4_10UnderscoreESZ_SZ_EEEEENS4_13SM90_TMA_LOADENS4_14ComposedLayoutINS4_7SwizzleILi1ELi4ELi3EEENS4_18smem_ptr_flag_bitsILi16EEENSV_INS5_IJNSA_ILi8EEESI_EEENS5_IJSI_SC_EEEEEEEvNS4_8identityENS4_23SM90_TMA_LOAD_MULTICASTES1C_vS1D_EENS_8epilogue10collective6detail29Sm90TmaWarpSpecializedAdapterINS1H_15DefaultEpilogueISK_SL_SL_NS1G_6thread17LinearCombinationISK_Li1EffLNS1L_9ScaleType4KindE0ELNS_15FloatRoundStyleE2ESK_EENS1_15EpilogueDefaultEEEEEvvEEEEvNT_6ParamsE --------------------------
	.section	.text._ZN7cutlass13device_kernelINS_4gemm6kernel13GemmUniversalIN4cute5tupleIJiiiiEEENS1_10collective13CollectiveMmaINS1_34MainloopSm90TmaGmmaWarpSpecializedILi11ENS5_IJNS4_1CILi2EEENSA_ILi1EEESC_EEENS1_35KernelTmaWarpSpecializedCooperativeEEENS5_IJNSA_ILi384EEENSA_ILi256EEENSA_ILi16EEEEEENS_10bfloat16_tENS5_IJlSC_lEEESK_SL_NS4_8TiledMMAINS4_8MMA_AtomIJNS4_4SM904GMMA28MMA_64x256x16_F32BF16BF16_SSILNSP_5MajorE0ELSR_0ELNSP_7ScaleInE1ELSS_1EEEEEENS4_6LayoutISD_NS5_IJSC_NSA_ILi0EEESW_EEEEENS5_IJNS4_10UnderscoreESZ_SZ_EEEEENS4_13SM90_TMA_LOADENS4_14ComposedLayoutINS4_7SwizzleILi1ELi4ELi3EEENS4_18smem_ptr_flag_bitsILi16EEENSV_INS5_IJNSA_ILi8EEESI_EEENS5_IJSI_SC_EEEEEEEvNS4_8identityENS4_23SM90_TMA_LOAD_MULTICASTES1C_vS1D_EENS_8epilogue10collective6detail29Sm90TmaWarpSpecializedAdapterINS1H_15DefaultEpilogueISK_SL_SL_NS1G_6thread17LinearCombinationISK_Li1EffLNS1L_9ScaleType4KindE0ELNS_15FloatRoundStyleE2ESK_EENS1_15EpilogueDefaultEEEEEvvEEEEvNT_6ParamsE,"ax",@progbits
	.align	128
.text._ZN7cutlass13device_kernelINS_4gemm6kernel13GemmUniversalIN4cute5tupleIJiiiiEEENS1_10collective13CollectiveMmaINS1_34MainloopSm90TmaGmmaWarpSpecializedILi11ENS5_IJNS4_1CILi2EEENSA_ILi1EEESC_EEENS1_35KernelTmaWarpSpecializedCooperativeEEENS5_IJNSA_ILi384EEENSA_ILi256EEENSA_ILi16EEEEEENS_10bfloat16_tENS5_IJlSC_lEEESK_SL_NS4_8TiledMMAINS4_8MMA_AtomIJNS4_4SM904GMMA28MMA_64x256x16_F32BF16BF16_SSILNSP_5MajorE0ELSR_0ELNSP_7ScaleInE1ELSS_1EEEEEENS4_6LayoutISD_NS5_IJSC_NSA_ILi0EEESW_EEEEENS5_IJNS4_10UnderscoreESZ_SZ_EEEEENS4_13SM90_TMA_LOADENS4_14ComposedLayoutINS4_7SwizzleILi1ELi4ELi3EEENS4_18smem_ptr_flag_bitsILi16EEENSV_INS5_IJNSA_ILi8EEESI_EEENS5_IJSI_SC_EEEEEEEvNS4_8identityENS4_23SM90_TMA_LOAD_MULTICASTES1C_vS1D_EENS_8epilogue10collective6detail29Sm90TmaWarpSpecializedAdapterINS1H_15DefaultEpilogueISK_SL_SL_NS1G_6thread17LinearCombinationISK_Li1EffLNS1L_9ScaleType4KindE0ELNS_15FloatRoundStyleE2ESK_EENS1_15EpilogueDefaultEEEEEvvEEEEvNT_6ParamsE:
        .type           _ZN7cutlass13device_kernelINS_4gemm6kernel13GemmUniversalIN4cute5tupleIJiiiiEEENS1_10collective13CollectiveMmaINS1_34MainloopSm90TmaGmmaWarpSpecializedILi11ENS5_IJNS4_1CILi2EEENSA_ILi1EEESC_EEENS1_35KernelTmaWarpSpecializedCooperativeEEENS5_IJNSA_ILi384EEENSA_ILi256EEENSA_ILi16EEEEEENS_10bfloat16_tENS5_IJlSC_lEEESK_SL_NS4_8TiledMMAINS4_8MMA_AtomIJNS4_4SM904GMMA28MMA_64x256x16_F32BF16BF16_SSILNSP_5MajorE0ELSR_0ELNSP_7ScaleInE1ELSS_1EEEEEENS4_6LayoutISD_NS5_IJSC_NSA_ILi0EEESW_EEEEENS5_IJNS4_10UnderscoreESZ_SZ_EEEEENS4_13SM90_TMA_LOADENS4_14ComposedLayoutINS4_7SwizzleILi1ELi4ELi3EEENS4_18smem_ptr_flag_bitsILi16EEENSV_INS5_IJNSA_ILi8EEESI_EEENS5_IJSI_SC_EEEEEEEvNS4_8identityENS4_23SM90_TMA_LOAD_MULTICASTES1C_vS1D_EENS_8epilogue10collective6detail29Sm90TmaWarpSpecializedAdapterINS1H_15DefaultEpilogueISK_SL_SL_NS1G_6thread17LinearCombinationISK_Li1EffLNS1L_9ScaleType4KindE0ELNS_15FloatRoundStyleE2ESK_EENS1_15EpilogueDefaultEEEEEvvEEEEvNT_6ParamsE,@function
        .size           _ZN7cutlass13device_kernelINS_4gemm6kernel13GemmUniversalIN4cute5tupleIJiiiiEEENS1_10collective13CollectiveMmaINS1_34MainloopSm90TmaGmmaWarpSpecializedILi11ENS5_IJNS4_1CILi2EEENSA_ILi1EEESC_EEENS1_35KernelTmaWarpSpecializedCooperativeEEENS5_IJNSA_ILi384EEENSA_ILi256EEENSA_ILi16EEEEEENS_10bfloat16_tENS5_IJlSC_lEEESK_SL_NS4_8TiledMMAINS4_8MMA_AtomIJNS4_4SM904GMMA28MMA_64x256x16_F32BF16BF16_SSILNSP_5MajorE0ELSR_0ELNSP_7ScaleInE1ELSS_1EEEEEENS4_6LayoutISD_NS5_IJSC_NSA_ILi0EEESW_EEEEENS5_IJNS4_10UnderscoreESZ_SZ_EEEEENS4_13SM90_TMA_LOADENS4_14ComposedLayoutINS4_7SwizzleILi1ELi4ELi3EEENS4_18smem_ptr_flag_bitsILi16EEENSV_INS5_IJNSA_ILi8EEESI_EEENS5_IJSI_SC_EEEEEEEvNS4_8identityENS4_23SM90_TMA_LOAD_MULTICASTES1C_vS1D_EENS_8epilogue10collective6detail29Sm90TmaWarpSpecializedAdapterINS1H_15DefaultEpilogueISK_SL_SL_NS1G_6thread17LinearCombinationISK_Li1EffLNS1L_9ScaleType4KindE0ELNS_15FloatRoundStyleE2ESK_EENS1_15EpilogueDefaultEEEEEvvEEEEvNT_6ParamsE,(.L_x_352 - _ZN7cutlass13device_kernelINS_4gemm6kernel13GemmUniversalIN4cute5tupleIJiiiiEEENS1_10collective13CollectiveMmaINS1_34MainloopSm90TmaGmmaWarpSpecializedILi11ENS5_IJNS4_1CILi2EEENSA_ILi1EEESC_EEENS1_35KernelTmaWarpSpecializedCooperativeEEENS5_IJNSA_ILi384EEENSA_ILi256EEENSA_ILi16EEEEEENS_10bfloat16_tENS5_IJlSC_lEEESK_SL_NS4_8TiledMMAINS4_8MMA_AtomIJNS4_4SM904GMMA28MMA_64x256x16_F32BF16BF16_SSILNSP_5MajorE0ELSR_0ELNSP_7ScaleInE1ELSS_1EEEEEENS4_6LayoutISD_NS5_IJSC_NSA_ILi0EEESW_EEEEENS5_IJNS4_10UnderscoreESZ_SZ_EEEEENS4_13SM90_TMA_LOADENS4_14ComposedLayoutINS4_7SwizzleILi1ELi4ELi3EEENS4_18smem_ptr_flag_bitsILi16EEENSV_INS5_IJNSA_ILi8EEESI_EEENS5_IJSI_SC_EEEEEEEvNS4_8identityENS4_23SM90_TMA_LOAD_MULTICASTES1C_vS1D_EENS_8epilogue10collective6detail29Sm90TmaWarpSpecializedAdapterINS1H_15DefaultEpilogueISK_SL_SL_NS1G_6thread17LinearCombinationISK_Li1EffLNS1L_9ScaleType4KindE0ELNS_15FloatRoundStyleE2ESK_EENS1_15EpilogueDefaultEEEEEvvEEEEvNT_6ParamsE)
        .other          _ZN7cutlass13device_kernelINS_4gemm6kernel13GemmUniversalIN4cute5tupleIJiiiiEEENS1_10collective13CollectiveMmaINS1_34MainloopSm90TmaGmmaWarpSpecializedILi11ENS5_IJNS4_1CILi2EEENSA_ILi1EEESC_EEENS1_35KernelTmaWarpSpecializedCooperativeEEENS5_IJNSA_ILi384EEENSA_ILi256EEENSA_ILi16EEEEEENS_10bfloat16_tENS5_IJlSC_lEEESK_SL_NS4_8TiledMMAINS4_8MMA_AtomIJNS4_4SM904GMMA28MMA_64x256x16_F32BF16BF16_SSILNSP_5MajorE0ELSR_0ELNSP_7ScaleInE1ELSS_1EEEEEENS4_6LayoutISD_NS5_IJSC_NSA_ILi0EEESW_EEEEENS5_IJNS4_10UnderscoreESZ_SZ_EEEEENS4_13SM90_TMA_LOADENS4_14ComposedLayoutINS4_7SwizzleILi1ELi4ELi3EEENS4_18smem_ptr_flag_bitsILi16EEENSV_INS5_IJNSA_ILi8EEESI_EEENS5_IJSI_SC_EEEEEEEvNS4_8identityENS4_23SM90_TMA_LOAD_MULTICASTES1C_vS1D_EENS_8epilogue10collective6detail29Sm90TmaWarpSpecializedAdapterINS1H_15DefaultEpilogueISK_SL_SL_NS1G_6thread17LinearCombinationISK_Li1EffLNS1L_9ScaleType4KindE0ELNS_15FloatRoundStyleE2ESK_EENS1_15EpilogueDefaultEEEEEvvEEEEvNT_6ParamsE,@"STO_CUDA_ENTRY STV_DEFAULT"
_ZN7cutlass13device_kernelINS_4gemm6kernel13GemmUniversalIN4cute5tupleIJiiiiEEENS1_10collective13CollectiveMmaINS1_34MainloopSm90TmaGmmaWarpSpecializedILi11ENS5_IJNS4_1CILi2EEENSA_ILi1EEESC_EEENS1_35KernelTmaWarpSpecializedCooperativeEEENS5_IJNSA_ILi384EEENSA_ILi256EEENSA_ILi16EEEEEENS_10bfloat16_tENS5_IJlSC_lEEESK_SL_NS4_8TiledMMAINS4_8MMA_AtomIJNS4_4SM904GMMA28MMA_64x256x16_F32BF16BF16_SSILNSP_5MajorE0ELSR_0ELNSP_7ScaleInE1ELSS_1EEEEEENS4_6LayoutISD_NS5_IJSC_NSA_ILi0EEESW_EEEEENS5_IJNS4_10UnderscoreESZ_SZ_EEEEENS4_13SM90_TMA_LOADENS4_14ComposedLayoutINS4_7SwizzleILi1ELi4ELi3EEENS4_18smem_ptr_flag_bitsILi16EEENSV_INS5_IJNSA_ILi8EEESI_EEENS5_IJSI_SC_EEEEEEEvNS4_8identityENS4_23SM90_TMA_LOAD_MULTICASTES1C_vS1D_EENS_8epilogue10collective6detail29Sm90TmaWarpSpecializedAdapterINS1H_15DefaultEpilogueISK_SL_SL_NS1G_6thread17LinearCombinationISK_Li1EffLNS1L_9ScaleType4KindE0ELNS_15FloatRoundStyleE2ESK_EENS1_15EpilogueDefaultEEEEEvvEEEEvNT_6ParamsE:
[----:B------:R-:W0:Y:S02]  /*0000*/  LDC R1, c[0x0][0x28] ;  /* 0x00000a00ff017b82 */ /* 0x000e240000000800 */
[----:B0-----:R-:W-:Y:S01]  /*0010*/  VIADD R1, R1, 0xfffff940 ;  /* 0xfffff94001017836 */ /* 0x001fe20000000000 */
[----:B------:R-:W0:Y:S01]  /*0020*/  S2R R4, SR_TID.X ;  /* 0x0000000000047919 */ /* 0x000e220000002100 */
[----:B------:R-:W-:Y:S01]  /*0030*/  ELECT P0, URZ, PT ;  /* 0x00000000003f782f */ /* 0x000fe20003800000 */
[----:B------:R-:W-:Y:S01]  /*0040*/  BSSY B0, `(.L_x_0) ;  /* 0x0000015000007945 */ /* 0x000fe20003800000 */
[--C-:B0-----:R-:W-:Y:S02]  /*0050*/  SHF.R.U32.HI R0, RZ, 0x5, R4.reuse ;  /* 0x00000005ff007819 */ /* 0x101fe40000011604 */
[----:B------:R-:W-:-:S03]  /*0060*/  SHF.R.U32.HI R2, RZ, 0x7, R4 ;  /* 0x00000007ff027819 */ /* 0x000fc60000011604 */
[----:B------:R-:W0:Y:S04]  /*0070*/  SHFL.IDX PT, R3, R0, RZ, 0x1f ;  /* 0x00001fff00037589 */ /* 0x000e2800000e0000 */
[----:B------:R-:W1:Y:S01]  /*0080*/  SHFL.IDX PT, R2, R2, RZ, 0x1f ;  /* 0x00001fff02027589 */ /* 0x000e6200000e0000 */
[----:B0-----:R-:W-:Y:S02]  /*0090*/  R2UR UR9, R3 ;  /* 0x00000000030972ca */ /* 0x001fe400000e0000 */
[----:B-1----:R-:W-:-:S11]  /*00a0*/  R2UR UR5, R2 ;  /* 0x00000000020572ca */ /* 0x002fd600000e0000 */
[----:B------:R-:W-:Y:S02]  /*00b0*/  USHF.R.S32.HI UR4, URZ, 0x1f, UR9 ;  /* 0x0000001f3f047899 */ /* 0x000fe40008011409 */
[----:B------:R-:W-:Y:S02]  /*00c0*/  ISETP.NE.OR P0, PT, RZ, UR9, !P0 ;  /* 0x00000009ff007c0c */ /* 0x000fe4000c705670 */
[----:B------:R-:W-:-:S04]  /*00d0*/  ULEA.HI UR4, UR4, UR9, URZ, 0x2 ;  /* 0x0000000904047291 */ /* 0x000fc8000f8f103f */
[----:B------:R-:W-:-:S04]  /*00e0*/  ULOP3.LUT UR4, UR4, 0xfffffffc, URZ, 0xc0, !UPT ;  /* 0xfffffffc04047892 */ /* 0x000fc8000f8ec03f */
[----:B------:R-:W-:-:S03]  /*00f0*/  UIADD3 UR9, UR9, -UR4, URZ ;  /* 0x8000000409097290 */ /* 0x000fc6000fffe03f */
[----:B------:R-:W-:Y:S09]  /*0100*/  @P0 BRA `(.L_x_1) ;  /* 0x0000000000200947 */ /* 0x000ff20003800000 */
[----:B------:R-:W-:Y:S02]  /*0110*/  ULDC.64 UR6, c[0x0][0x198] ;  /* 0x0000660000067ab9 */ /* 0x000fe40000000a00 */
[----:B------:R-:W-:Y:S02]  /*0120*/  UIADD3 UR10, UP0, UR6, 0xf0, URZ ;  /* 0x000000f0060a7890 */ /* 0x000fe4000ff1e03f */
[----:B------:R-:W-:Y:S02]  /*0130*/  UIADD3 UR6, UP1, UR6, 0x1f0, URZ ;  /* 0x000001f006067890 */ /* 0x000fe4000ff3e03f */
[----:B------:R-:W-:Y:S02]  /*0140*/  UIADD3.X UR11, URZ, UR7, URZ, UP0, !UPT ;  /* 0x000000073f0b7290 */ /* 0x000fe400087fe43f */
[----:B------:R-:W-:-:S07]  /*0150*/  UIADD3.X UR7, URZ, UR7, URZ, UP1, !UPT ;  /* 0x000000073f077290 */ /* 0x000fce0008ffe43f */
[----:B------:R0:W-:Y:S02]  /*0160*/  UTMACCTL.PF [UR10] ;  /* 0x000000000a0079b9 */ /* 0x0001e40008040000 */
[----:B------:R0:W-:Y:S02]  /*0170*/  UTMACCTL.PF [UR6] ;  /* 0x00000000060079b9 */ /* 0x0001e40008040000 */
[----:B0-----:R-:W-:Y:S01]  /*0180*/  NOP ;  /* 0x0000000000007918 */ /* 0x001fe20000000000 */
.L_x_1:
[----:B------:R-:W-:Y:S05]  /*0190*/  BSYNC B0 ;  /* 0x0000000000007941 */ /* 0x000fea0003800000 */
.L_x_0:
[----:B------:R-:W0:Y:S01]  /*01a0*/  SHFL.IDX PT, R2, R0, RZ, 0x1f ;  /* 0x00001fff00027589 */ /* 0x000e2200000e0000 */
[----:B------:R-:W-:Y:S01]  /*01b0*/  UISETP.NE.AND UP0, UPT, UR9, 0x3, UPT ;  /* 0x000000030900788c */ /* 0x000fe2000bf05270 */
[----:B------:R-:W-:Y:S01]  /*01c0*/  ISETP.NE.AND P1, PT, RZ, UR5, PT ;  /* 0x00000005ff007c0c */ /* 0x000fe2000bf25270 */
[----:B------:R-:W-:Y:S02]  /*01d0*/  UIADD3 UR16, UR5, -0x1, URZ ;  /* 0xffffffff05107890 */ /* 0x000fe4000fffe03f */
[----:B------:R-:W-:Y:S02]  /*01e0*/  UISETP.EQ.OR UP0, UPT, UR9, URZ, !UP0 ;  /* 0x0000003f0900728c */ /* 0x000fe4000c702670 */
[----:B------:R-:W-:Y:S02]  /*01f0*/  UISETP.GE.U32.AND UP1, UPT, UR16, 0x2, UPT ;  /* 0x000000021000788c */ /* 0x000fe4000bf26070 */
[----:B------:R-:W-:-:S04]  /*0200*/  UISETP.EQ.AND UP0, UPT, UR5, URZ, UP0 ;  /* 0x0000003f0500728c */ /* 0x000fc80008702270 */
[----:B------:R-:W-:-:S04]  /*0210*/  USEL UR40, URZ, 0x1, !UP0 ;  /* 0x000000013f287887 */ /* 0x000fc8000c000000 */
[----:B------:R-:W-:Y:S01]  /*0220*/  USEL UR40, UR40, 0x2, UP1 ;  /* 0x0000000228287887 */ /* 0x000fe20008800000 */
[----:B0-----:R-:W-:-:S13]  /*0230*/  ISETP.NE.AND P0, PT, R2, RZ, PT ;  /* 0x000000ff0200720c */ /* 0x001fda0003f05270 */
[----:B------:R-:W-:Y:S05]  /*0240*/  @P0 BRA `(.L_x_2) ;  /* 0x00000000009c0947 */ /* 0x000fea0003800000 */
[----:B------:R-:W-:Y:S01]  /*0250*/  ELECT P0, URZ, PT ;  /* 0x00000000003f782f */ /* 0x000fe20003800000 */
[----:B------:R-:W-:-:S12]  /*0260*/  BSSY B0, `(.L_x_2) ;  /* 0x0000025000007945 */ /* 0x000fd80003800000 */
[----:B------:R-:W-:Y:S05]  /*0270*/  @!P0 BRA `(.L_x_3) ;  /* 0x00000000008c8947 */ /* 0x000fea0003800000 */
[----:B------:R-:W0:Y:S01]  /*0280*/  S2UR UR8, SR_CgaCtaId ;  /* 0x00000000000879c3 */ /* 0x000e220000008800 */
[----:B------:R-:W-:Y:S01]  /*0290*/  UMOV UR4, 0x400 ;  /* 0x0000040000047882 */ /* 0x000fe20000000000 */
[----:B------:R-:W-:Y:S01]  /*02a0*/  UMOV UR5, 0x1 ;  /* 0x0000000100057882 */ /* 0x000fe20000000000 */
[----:B------:R-:W-:Y:S02]  /*02b0*/  UMOV UR6, 0x4 ;  /* 0x0000000400067882 */ /* 0x000fe40000000000 */
[----:B------:R-:W-:-:S04]  /*02c0*/  UIADD3 UR6, -UR6, 0x100000, URZ ;  /* 0x0010000006067890 */ /* 0x000fc8000fffe13f */
[----:B------:R-:W-:Y:S02]  /*02d0*/  USHF.L.U32 UR7, UR6, 0xb, URZ ;  /* 0x0000000b06077899 */ /* 0x000fe4000800063f */
[----:B------:R-:W-:Y:S02]  /*02e0*/  USHF.L.U32 UR6, UR6, 0x1, URZ ;  /* 0x0000000106067899 */ /* 0x000fe4000800063f */
[----:B0-----:R-:W-:Y:S02]  /*02f0*/  ULEA UR8, UR8, UR4, 0x18 ;  /* 0x0000000408087291 */ /* 0x001fe4000f8ec03f */
[----:B------:R-:W-:-:S04]  /*0300*/  UIADD3 UR4, -UR5, 0x100000, URZ ;  /* 0x0010000005047890 */ /* 0x000fc8000fffe13f */
[----:B------:R-:W-:Y:S02]  /*0310*/  USHF.L.U32 UR5, UR4, 0xb, URZ ;  /* 0x0000000b04057899 */ /* 0x000fe4000800063f */
[----:B------:R-:W-:Y:S01]  /*0320*/  USHF.L.U32 UR4, UR4, 0x1, URZ ;  /* 0x0000000104047899 */ /* 0x000fe2000800063f */
[----:B------:R-:W0:Y:S11]  /*0330*/  FENCE.VIEW.ASYNC.S ;  /* 0x00000000000073c6 */ /* 0x000e360000000000 */
[----:B0-----:R0:W1:Y:S01]  /*0340*/  SYNCS.EXCH.64 URZ, [UR8], UR4 ;  /* 0x00000004083f75b2 */ /* 0x0010620008000100 */
[----:B------:R0:W2:Y:S01]  /*0350*/  SYNCS.EXCH.64 URZ, [UR8+0x58], UR6 ;  /* 0x00005806083f75b2 */ /* 0x0000a20008000100 */
[----:B------:R0:W3:Y:S01]  /*0360*/  SYNCS.EXCH.64 URZ, [UR8+0x8], UR4 ;  /* 0x00000804083f75b2 */ /* 0x0000e20008000100 */
[----:B------:R0:W4:Y:S01]  /*0370*/  SYNCS.EXCH.64 URZ, [UR8+0x60], UR6 ;  /* 0x00006006083f75b2 */ /* 0x0001220008000100 */
[----:B------:R0:W0:Y:S01]  /*0380*/  SYNCS.EXCH.64 URZ, [UR8+0x10], UR4 ;  /* 0x00001004083f75b2 */ /* 0x0000220008000100 */
        /* <DEDUP_REMOVED lines=17> */
[----:B------:R-:W-:Y:S01]  /*04a0*/  NOP ;  /* 0x0000000000007918 */ /* 0x000fe20000000000 */
.L_x_3:
[----:B0-----:R-:W-:Y:S05]  /*04b0*/  BSYNC B0 ;  /* 0x0000000000007941 */ /* 0x001fea0003800000 */
.L_x_2:
[----:B------:R-:W0:Y:S01]  /*04c0*/  S2UR UR13, SR_CTAID.X ;  /* 0x00000000000d79c3 */ /* 0x000e220000002500 */
[----:B------:R-:W-:Y:S01]  /*04d0*/  SHF.R.S32.HI R3, RZ, 0x1f, R4 ;  /* 0x0000001fff037819 */ /* 0x000fe20000011404 */
[----:B------:R5:W1:Y:S01]  /*04e0*/  SHFL.IDX PT, R6, R0, RZ, 0x1f ;  /* 0x00001fff00067589 */ /* 0x000a6200000e0000 */
[----:B------:R-:W-:Y:S01]  /*04f0*/  ULDC UR4, c[0x0][0x150] ;  /* 0x0000540000047ab9 */ /* 0x000fe20000000800 */
[----:B------:R-:W-:Y:S02]  /*0500*/  ELECT P0, URZ, PT ;  /* 0x00000000003f782f */ /* 0x000fe40003800000 */
[----:B------:R-:W-:Y:S01]  /*0510*/  LEA.HI R3, R3, R4, RZ, 0x7 ;  /* 0x0000000403037211 */ /* 0x000fe200078f38ff */
[----:B------:R-:W-:Y:S01]  /*0520*/  ULDC UR5, c[0x0][0x154] ;  /* 0x0000550000057ab9 */ /* 0x000fe20000000800 */
[----:B------:R-:W-:Y:S01]  /*0530*/  SHF.R.S32.HI R7, RZ, 0x1f, R2 ;  /* 0x0000001fff077819 */ /* 0x000fe20000011402 */
[----:B------:R-:W2:Y:S01]  /*0540*/  S2UR UR10, SR_CTAID.Y ;  /* 0x00000000000a79c3 */ /* 0x000ea20000002600 */
[----:B------:R-:W-:Y:S01]  /*0550*/  LOP3.LUT R3, R3, 0xffffff80, RZ, 0xc0, !PT ;  /* 0xffffff8003037812 */ /* 0x000fe200078ec0ff */
[----:B------:R-:W-:Y:S01]  /*0560*/  ULDC UR8, c[0x0][0x144] ;  /* 0x0000510000087ab9 */ /* 0x000fe20000000800 */
[----:B------:R-:W-:Y:S01]  /*0570*/  LEA.HI R7, R7, R2, RZ, 0x2 ;  /* 0x0000000207077211 */ /* 0x000fe200078f10ff */
[----:B------:R-:W-:Y:S01]  /*0580*/  NOP ;  /* 0x0000000000007918 */ /* 0x000fe20000000000 */
[----:B------:R-:W-:Y:S01]  /*0590*/  NOP ;  /* 0x0000000000007918 */ /* 0x000fe20000000000 */
[----:B------:R-:W-:Y:S01]  /*05a0*/  IMAD.IADD R3, R4, 0x1, -R3 ;  /* 0x0000000104037824 */ /* 0x000fe200078e0a03 */
[----:B------:R-:W-:Y:S01]  /*05b0*/  LOP3.LUT R7, R7, 0x3ffffffc, RZ, 0xc0, !PT ;  /* 0x3ffffffc07077812 */ /* 0x000fe200078ec0ff */
[----:B------:R-:W-:Y:S01]  /*05c0*/  ULDC UR11, c[0x0][0x148] ;  /* 0x00005200000b7ab9 */ /* 0x000fe20000000800 */
[----:B------:R-:W-:-:S02]  /*05d0*/  IMAD.MOV.U32 R17, RZ, RZ, 0x1 ;  /* 0x00000001ff117424 */ /* 0x000fc400078e00ff */
[----:B------:R-:W-:Y:S01]  /*05e0*/  SHF.R.S32.HI R4, RZ, 0x1f, R3 ;  /* 0x0000001fff047819 */ /* 0x000fe20000011403 */
[----:B------:R-:W-:-:S03]  /*05f0*/  IMAD.IADD R2, R2, 0x1, -R7 ;  /* 0x0000000102027824 */ /* 0x000fc600078e0a07 */
[----:B------:R-:W-:Y:S02]  /*0600*/  LEA.HI R4, R4, R3, RZ, 0x3 ;  /* 0x0000000304047211 */ /* 0x000fe400078f18ff */
[----:B0-----:R-:W-:Y:S02]  /*0610*/  I2FP.F32.U32 R5, UR13 ;  /* 0x0000000d00057c45 */ /* 0x001fe40008201000 */
[--C-:B-----5:R-:W-:Y:S02]  /*0620*/  SHF.R.S32.HI R0, RZ, 0x3, R4.reuse ;  /* 0x00000003ff007819 */ /* 0x120fe40000011404 */
[----:B-1----:R-:W-:Y:S01]  /*0630*/  ISETP.NE.OR P0, PT, R6, RZ, !P0 ;  /* 0x000000ff0600720c */ /* 0x002fe20004705670 */
[----:B------:R-:W-:Y:S01]  /*0640*/  FMUL R8, R5, UR4 ;  /* 0x0000000405087c20 */ /* 0x000fe20008400000 */
[----:B------:R-:W-:-:S04]  /*0650*/  SHF.R.S32.HI R5, RZ, 0x1f, R4 ;  /* 0x0000001fff057819 */ /* 0x000fc80000011404 */
[----:B------:R-:W-:Y:S01]  /*0660*/  LEA.HI R5, R5, R0, RZ, 0x2 ;  /* 0x0000000005057211 */ /* 0x000fe200078f10ff */
[----:B------:R-:W0:Y:S03]  /*0670*/  F2I.U32.TRUNC.NTZ R8, R8 ;  /* 0x0000000800087305 */ /* 0x000e26000020f000 */
[----:B------:R-:W-:-:S03]  /*0680*/  LOP3.LUT R5, R5, 0xfffffffc, RZ, 0xc0, !PT ;  /* 0xfffffffc05057812 */ /* 0x000fc600078ec0ff */
[----:B------:R-:W-:Y:S01]  /*0690*/  VOTEU.ALL UP0, P0 ;  /* 0x00000000003f7886 */ /* 0x000fe20000000000 */
[----:B------:R-:W-:Y:S01]  /*06a0*/  VOTEU.ALL UP1, P0 ;  /* 0x00000000003f7886 */ /* 0x000fe20000020000 */
[----:B------:R-:W-:Y:S01]  /*06b0*/  IMAD.IADD R5, R0, 0x1, -R5 ;  /* 0x0000000100057824 */ /* 0x000fe200078e0a05 */
[----:B--2---:R-:W-:Y:S02]  /*06c0*/  I2FP.F32.U32 R0, UR10 ;  /* 0x0000000a00007c45 */ /* 0x004fe40008201000 */
[----:B------:R-:W1:Y:S01]  /*06d0*/  @!UP0 S2UR UR7, SR_CgaCtaId ;  /* 0x00000000000789c3 */ /* 0x000e620000008800 */
[----:B------:R-:W-:Y:S01]  /*06e0*/  IMAD R2, R2, 0x4, R5 ;  /* 0x0000000402027824 */ /* 0x000fe200078e0205 */
[----:B------:R-:W-:Y:S01]  /*06f0*/  @!UP0 UMOV UR6, 0x400 ;  /* 0x0000040000068882 */ /* 0x000fe20000000000 */
[----:B------:R-:W-:Y:S01]  /*0700*/  FMUL R4, R0, UR5 ;  /* 0x0000000500047c20 */ /* 0x000fe20008400000 */
[----:B0-----:R-:W-:Y:S02]  /*0710*/  R2UR UR4, R8 ;  /* 0x00000000080472ca */ /* 0x001fe400000e0000 */
[----:B------:R-:W-:-:S03]  /*0720*/  LEA.HI R0, R2, R2, RZ, 0x1 ;  /* 0x0000000202007211 */ /* 0x000fc600078f08ff */
[----:B------:R-:W0:Y:S01]  /*0730*/  F2I.U32.TRUNC.NTZ R4, R4 ;  /* 0x0000000400047305 */ /* 0x000e22000020f000 */
[----:B------:R-:W-:-:S05]  /*0740*/  LOP3.LUT R5, R0, 0xfffffffe, RZ, 0xc0, !PT ;  /* 0xfffffffe00057812 */ /* 0x000fca00078ec0ff */
[----:B------:R-:W-:Y:S02]  /*0750*/  IMAD.IADD R5, R2, 0x1, -R5 ;  /* 0x0000000102057824 */ /* 0x000fe400078e0a05 */
[----:B------:R-:W-:-:S04]  /*0760*/  UIADD3 UR4, -UR4, URZ, URZ ;  /* 0x0000003f04047290 */ /* 0x000fc8000fffe13f */
[----:B------:R-:W-:Y:S01]  /*0770*/  UIMAD UR8, UR8, UR4, UR13 ;  /* 0x00000004080872a4 */ /* 0x000fe2000f8e020d */
[----:B0-----:R-:W-:Y:S02]  /*0780*/  R2UR UR12, R4 ;  /* 0x00000000040c72ca */ /* 0x001fe400000e0000 */
[----:B------:R-:W-:Y:S01]  /*0790*/  UMOV UR4, 0x20 ;  /* 0x0000002000047882 */ /* 0x000fe20000000000 */
[----:B------:R-:W0:Y:S02]  /*07a0*/  LDC R4, c[0x0][0x140] ;  /* 0x00005000ff047b82 */ /* 0x000e240000000800 */
[----:B------:R-:W-:Y:S01]  /*07b0*/  ISETP.NE.AND P3, PT, R5, UR8, PT ;  /* 0x0000000805007c0c */ /* 0x000fe2000bf65270 */
[----:B------:R-:W-:-:S04]  /*07c0*/  @!UP0 UIADD3 UR4, -UR4, 0x100000, URZ ;  /* 0x0010000004048890 */ /* 0x000fc8000fffe13f */
[----:B------:R-:W-:Y:S02]  /*07d0*/  @!UP0 USHF.L.U32 UR5, UR4, 0xb, URZ ;  /* 0x0000000b04058899 */ /* 0x000fe4000800063f */
[----:B------:R-:W-:Y:S01]  /*07e0*/  @!UP0 USHF.L.U32 UR4, UR4, 0x1, URZ ;  /* 0x0000000104048899 */ /* 0x000fe2000800063f */
[C---:B------:R-:W-:Y:S01]  /*07f0*/  IMAD.SHL.U32 R5, R2.reuse, 0x4, RZ ;  /* 0x0000000402057824 */ /* 0x040fe200078e00ff */
[----:B-1----:R-:W-:Y:S01]  /*0800*/  @!UP0 ULEA UR6, UR7, UR6, 0x18 ;  /* 0x0000000607068291 */ /* 0x002fe2000f8ec03f */
[----:B------:R-:W-:Y:S01]  /*0810*/  VOTEU.ALL UP0, P0 ;  /* 0x00000000003f7886 */ /* 0x000fe20000000000 */
[----:B------:R-:W-:Y:S02]  /*0820*/  LOP3.LUT P0, RZ, R3, 0x7, RZ, 0xc0, !PT ;  /* 0x0000000703ff7812 */ /* 0x000fe4000780c0ff */
[----:B------:R-:W-:Y:S01]  /*0830*/  LOP3.LUT R154, R2, 0xc, R5, 0x78, !PT ;  /* 0x0000000c029a7812 */ /* 0x000fe200078e7805 */
[----:B------:R-:W-:-:S03]  /*0840*/  UIADD3 UR12, -UR12, URZ, URZ ;  /* 0x0000003f0c0c7290 */ /* 0x000fc6000fffe13f */
[C---:B------:R-:W-:Y:S02]  /*0850*/  ISETP.LT.U32.AND P0, PT, R154.reuse, 0x2, !P0 ;  /* 0x000000029a00780c */ /* 0x040fe40004701070 */
[----:B------:R-:W-:Y:S01]  /*0860*/  @P3 LEA.HI R0, R154, R154, RZ, 0x1 ;  /* 0x0000009a9a003211 */ /* 0x000fe200078f08ff */
[----:B------:R-:W1:Y:S02]  /*0870*/  FENCE.VIEW.ASYNC.S ;  /* 0x00000000000073c6 */ /* 0x000e640000000000 */
[----:B-1----:R-:W1:Y:S01]  /*0880*/  @!UP0 SYNCS.EXCH.64 URZ, [UR6+0xc0], UR4 ;  /* 0x0000c004063f85b2 */ /* 0x002e620008000100 */
[----:B------:R-:W-:Y:S02]  /*0890*/  @P3 SHF.R.S32.HI R0, RZ, 0x1, R0 ;  /* 0x00000001ff003819 */ /* 0x000fe40000011400 */
[----:B0-----:R-:W-:Y:S01]  /*08a0*/  ISETP.EQ.U32.AND P2, PT, R4, 0x1, PT ;  /* 0x000000010400780c */ /* 0x001fe20003f42070 */
[----:B------:R0:W2:Y:S01]  /*08b0*/  @!UP1 SYNCS.EXCH.64 URZ, [UR6+0xc8], UR4 ;  /* 0x0000c804063f95b2 */ /* 0x0000a20008000100 */
[----:B------:R-:W-:Y:S01]  /*08c0*/  NOP ;  /* 0x0000000000007918 */ /* 0x000fe20000000000 */
[----:B0-----:R-:W-:-:S06]  /*08d0*/  UIMAD UR4, UR11, UR12, UR10 ;  /* 0x0000000c0b0472a4 */ /* 0x001fcc000f8e020a */
[----:B------:R-:W-:Y:S02]  /*08e0*/  @P3 ISETP.NE.AND P4, PT, R0, UR4, PT ;  /* 0x0000000400003c0c */ /* 0x000fe4000bf85270 */
[----:B------:R-:W-:Y:S02]  /*08f0*/  SEL R0, RZ, 0x1, !P0 ;  /* 0x00000001ff007807 */ /* 0x000fe40004000000 */
[----:B------:R-:W-:-:S04]  /*0900*/  @P3 SEL R17, RZ, 0x1, P4 ;  /* 0x00000001ff113807 */ /* 0x000fc80002000000 */
[----:B------:R-:W-:Y:S01]  /*0910*/  LOP3.LUT R17, R17, R0, RZ, 0xc0, !PT ;  /* 0x0000000011117212 */ /* 0x000fe200078ec0ff */
[----:B-1----:R-:W-:Y:S06]  /*0920*/  @!P2 BRA `(.L_x_4) ;  /* 0x000000000008a947 */ /* 0x002fec0003800000 */
[----:B--234-:R-:W-:Y:S01]  /*0930*/  UCGABAR_ARV ;  /* 0x00000000000079c7 */ /* 0x01cfe20008000000 */
[----:B------:R-:W-:Y:S05]  /*0940*/  BRA `(.L_x_5) ;  /* 0x0000000000047947 */ /* 0x000fea0003800000 */
.L_x_4:
[----:B--234-:R-:W-:Y:S01]  /*0950*/  NOP ;  /* 0x0000000000007918 */ /* 0x01cfe20000000000 */
.L_x_5:
[----:B------:R-:W-:Y:S01]  /*0960*/  ULDC UR4, c[0x0][0x65c] ;  /* 0x0001970000047ab9 */ /* 0x000fe20000000800 */
[----:B------:R-:W-:Y:S01]  /*0970*/  UMOV UR5, URZ ;  /* 0x0000003f00057c82 */ /* 0x000fe20008000000 */
[----:B------:R-:W-:-:S03]  /*0980*/  UISETP.NE.AND UP0, UPT, UR4, 0x1, UPT ;  /* 0x000000010400788c */ /* 0x000fc6000bf05270 */
[----:B------:R-:W-:Y:S01]  /*0990*/  UMOV UR4, UR13 ;  /* 0x0000000d00047c82 */ /* 0x000fe20008000000 */
[----:B------:R-:W-:Y:S02]  /*09a0*/  UP2UR UR46, UPR, URZ, 0x1 ;  /* 0x000000013f2e7883 */ /* 0x000fe40008000000 */
[----:B------:R-:W-:Y:S02]  /*09b0*/  PLOP3.LUT P0, PT, PT, PT, UP0, 0x80, 0x0 ;  /* 0x000000000000781c */ /* 0x000fe40003f0f008 */
[----:B------:R-:W-:Y:S02]  /*09c0*/  PLOP3.LUT P3, PT, PT, PT, UP0, 0x80, 0x0 ;  /* 0x000000000000781c */ /* 0x000fe40003f6f008 */
[----:B------:R-:W-:Y:S01]  /*09d0*/  PLOP3.LUT P5, PT, PT, PT, UP0, 0x80, 0x0 ;  /* 0x000000000000781c */ /* 0x000fe20003faf008 */
[----:B------:R-:W-:Y:S01]  /*09e0*/  @UP0 ULDC UR14, c[0x0][0x10] ;  /* 0x00000400000e0ab9 */ /* 0x000fe20000000800 */
[----:B------:R-:W-:Y:S01]  /*09f0*/  @UP0 UMOV UR6, UR10 ;  /* 0x0000000a00060c82 */ /* 0x000fe20008000000 */
[----:B------:R-:W-:Y:S01]  /*0a00*/  @UP0 UMOV UR7, URZ ;  /* 0x0000003f00070c82 */ /* 0x000fe20008000000 */
[----:B------:R-:W-:Y:S01]  /*0a10*/  PLOP3.LUT P4, PT, PT, PT, UP0, 0x80, 0x0 ;  /* 0x000000000000781c */ /* 0x000fe20003f8f008 */
[----:B------:R-:W-:-:S03]  /*0a20*/  @UP0 UIMAD.WIDE.U32 UR14, UR13, UR14, UR6 ;  /* 0x0000000e0d0e02a5 */ /* 0x000fc6000f8e0006 */
[----:B------:R-:W-:Y:S01]  /*0a30*/  @!UP0 ULDC UR7, c[0x0][0xc] ;  /* 0x0000030000078ab9 */ /* 0x000fe20000000800 */
[----:B------:R-:W-:Y:S01]  /*0a40*/  @UP0 UMOV UR6, URZ ;  /* 0x0000003f00060c82 */ /* 0x000fe20008000000 */
[----:B------:R-:W-:Y:S01]  /*0a50*/  @!UP0 UIMAD.WIDE.U32 UR4, UR10, UR7, UR4 ;  /* 0x000000070a0482a5 */ /* 0x000fe2000f8e0004 */
[----:B------:R-:W-:Y:S01]  /*0a60*/  IMAD.U32 R2, RZ, RZ, UR14 ;  /* 0x0000000eff027e24 */ /* 0x000fe2000f8e00ff */
[----:B------:R-:W-:Y:S02]  /*0a70*/  @UP0 UIADD3 UR6, UR15, UR6, URZ ;  /* 0x000000060f060290 */ /* 0x000fe4000fffe03f */
[----:B------:R-:W-:Y:S02]  /*0a80*/  IMAD.U32 R3, RZ, RZ, UR15 ;  /* 0x0000000fff037e24 */ /* 0x000fe4000f8e00ff */
[----:B------:R-:W-:Y:S02]  /*0a90*/  @P0 IMAD.MOV.U32 R7, RZ, RZ, R2 ;  /* 0x000000ffff070224 */ /* 0x000fe400078e0002 */
[----:B------:R-:W-:-:S02]  /*0aa0*/  IMAD.U32 R5, RZ, RZ, UR5 ;  /* 0x00000005ff057e24 */ /* 0x000fc4000f8e00ff */
[----:B------:R-:W-:Y:S02]  /*0ab0*/  IMAD.U32 R2, RZ, RZ, UR4 ;  /* 0x00000004ff027e24 */ /* 0x000fe4000f8e00ff */
[----:B------:R-:W-:Y:S02]  /*0ac0*/  @P3 IMAD.U32 R6, RZ, RZ, UR6 ;  /* 0x00000006ff063e24 */ /* 0x000fe4000f8e00ff */
[----:B------:R-:W-:Y:S02]  /*0ad0*/  @!P5 IMAD.MOV.U32 R6, RZ, RZ, R5 ;  /* 0x000000ffff06d224 */ /* 0x000fe400078e0005 */
[----:B------:R-:W-:Y:S02]  /*0ae0*/  @!P4 IMAD.MOV.U32 R7, RZ, RZ, R2 ;  /* 0x000000ffff07c224 */ /* 0x000fe400078e0002 */
[----:B------:R-:W-:Y:S01]  /*0af0*/  IMAD.U32 R3, RZ, RZ, UR5 ;  /* 0x00000005ff037e24 */ /* 0x000fe2000f8e00ff */
[----:B------:R0:W-:Y:S01]  /*0b00*/  STL [R1+0x400], R6 ;  /* 0x0004000601007387 */ /* 0x0001e20000100800 */
[----:B------:R-:W-:-:S03]  /*0b10*/  IMAD.U32 R4, RZ, RZ, UR4 ;  /* 0x00000004ff047e24 */ /* 0x000fc6000f8e00ff */
[----:B------:R0:W-:Y:S01]  /*0b20*/  STL [R1+0x404], R7 ;  /* 0x0004040701007387 */ /* 0x0001e20000100800 */
[----:B------:R-:W-:Y:S05]  /*0b30*/  @!P2 BRA `(.L_x_6) ;  /* 0x00000000000ca947 */ /* 0x000fea0003800000 */
[----:B------:R-:W-:Y:S01]  /*0b40*/  UCGABAR_WAIT ;  /* 0x0000000000007dc7 */ /* 0x000fe20008000000 */
[----:B------:R-:W-:Y:S01]  /*0b50*/  CCTL.IVALL ;  /* 0x00000000ff00798f */ /* 0x000fe20002000000 */
[----:B------:R-:W-:Y:S05]  /*0b60*/  BRA `(.L_x_7) ;  /* 0x0000000000047947 */ /* 0x000fea0003800000 */
.L_x_6:
[----:B------:R-:W-:Y:S06]  /*0b70*/  BAR.SYNC.DEFER_BLOCKING 0x0 ;  /* 0x0000000000007b1d */ /* 0x000fec0000010000 */
.L_x_7:
[----:B------:R-:W-:Y:S05]  /*0b80*/  @!P1 BRA `(.L_x_8) ;  /* 0x000001c8003c9947 */ /* 0x000fea0003800000 */
[----:B------:R-:W-:-:S06]  /*0b90*/  UISETP.GT.U32.AND UP0, UPT, UR16, 0x1, UPT ;  /* 0x000000011000788c */ /* 0x000fcc000bf04070 */
[----:B------:R-:W-:-:S13]  /*0ba0*/  PLOP3.LUT P0, PT, PT, PT, UP0, 0x80, 0x0 ;  /* 0x000000000000781c */ /* 0x000fda0003f0f008 */
[----:B------:R-:W-:Y:S05]  /*0bb0*/  @P0 EXIT ;  /* 0x000000000000094d */ /* 0x000fea0003800000 */
[----:B------:R-:W-:Y:S01]  /*0bc0*/  ULDC.64 UR4, c[0x0][0x650] ;  /* 0x0001940000047ab9 */ /* 0x000fe20000000a00 */
[----:B------:R-:W-:Y:S01]  /*0bd0*/  UMOV UR41, 0xffffffff ;  /* 0xffffffff00297882 */ /* 0x000fe20000000000 */
[----:B------:R-:W-:Y:S01]  /*0be0*/  ISETP.GE.U32.AND P0, PT, R7, UR4, PT ;  /* 0x0000000407007c0c */ /* 0x000fe2000bf06070 */
[----:B------:R-:W-:Y:S01]  /*0bf0*/  UMOV UR42, 0xffffffff ;  /* 0xffffffff002a7882 */ /* 0x000fe20000000000 */
[----:B------:R-:W-:Y:S01]  /*0c00*/  UMOV UR43, 0xffffffff ;  /* 0xffffffff002b7882 */ /* 0x000fe20000000000 */
[----:B------:R-:W-:Y:S02]  /*0c10*/  PRMT R0, RZ, 0x7610, R0 ;  /* 0x00007610ff007816 */ /* 0x000fe40000000000 */
[----:B------:R-:W-:-:S13]  /*0c20*/  ISETP.GE.U32.AND.EX P0, PT, R6, UR5, PT, P0 ;  /* 0x0000000506007c0c */ /* 0x000fda000bf06100 */
[----:B------:R-:W-:Y:S05]  /*0c30*/  @P0 BRA `(.L_x_9) ;  /* 0x0000000400480947 */ /* 0x000fea0003800000 */
[----:B------:R-:W-:Y:S01]  /*0c40*/  ULDC.64 UR16, c[0x0][0x628] ;  /* 0x00018a0000107ab9 */ /* 0x000fe20000000a00 */
[C---:B------:R-:W-:Y:S01]  /*0c50*/  R2UR UR19, R7.reuse ;  /* 0x00000000071372ca */ /* 0x040fe200000e0000 */
[----:B------:R-:W-:Y:S01]  /*0c60*/  ULDC UR18, c[0x0][0x630] ;  /* 0x00018c0000127ab9 */ /* 0x000fe20000000800 */
[----:B------:R-:W-:Y:S02]  /*0c70*/  ISETP.NE.U32.AND P0, PT, RZ, UR16, PT ;  /* 0x00000010ff007c0c */ /* 0x000fe4000bf05070 */
[----:B------:R-:W-:Y:S02]  /*0c80*/  R2UR UR4, R7 ;  /* 0x00000000070472ca */ /* 0x000fe400000e0000 */
[----:B------:R-:W-:Y:S02]  /*0c90*/  ISETP.NE.AND.EX P0, PT, RZ, UR17, PT, P0 ;  /* 0x00000011ff007c0c */ /* 0x000fe4000bf05300 */
[----:B------:R-:W-:-:S11]  /*0ca0*/  R2UR UR5, R6 ;  /* 0x00000000060572ca */ /* 0x000fd600000e0000 */
[----:B------:R-:W-:Y:S05]  /*0cb0*/  @!P0 BRA `(.L_x_10) ;  /* 0x0000000000308947 */ /* 0x000fea0003800000 */
[----:B------:R-:W-:Y:S01]  /*0cc0*/  R2UR UR4, R7 ;  /* 0x00000000070472ca */ /* 0x000fe200000e0000 */
[----:B------:R-:W-:Y:S01]  /*0cd0*/  ULDC UR9, c[0x0][0x634] ;  /* 0x00018d0000097ab9 */ /* 0x000fe20000000800 */
[----:B------:R-:W-:-:S11]  /*0ce0*/  R2UR UR13, R6 ;  /* 0x00000000060d72ca */ /* 0x000fd600000e0000 */
[----:B------:R-:W-:-:S04]  /*0cf0*/  UIADD3 UR9, UP0, UR4, UR9, URZ ;  /* 0x0000000904097290 */ /* 0x000fc8000ff1e03f */
[----:B------:R-:W-:-:S04]  /*0d00*/  UIADD3.X UR13, URZ, UR13, URZ, UP0, !UPT ;  /* 0x0000000d3f0d7290 */ /* 0x000fc800087fe43f */
[----:B------:R-:W-:-:S04]  /*0d10*/  UIMAD.WIDE.U32 UR4, UR13, UR16, URZ ;  /* 0x000000100d0472a5 */ /* 0x000fc8000f8e003f */
[----:B------:R-:W-:Y:S02]  /*0d20*/  UIMAD.WIDE.U32 UR6, UP0, UR9, UR17, UR4 ;  /* 0x00000011090672a5 */ /* 0x000fe4000f800004 */
[----:B------:R-:W-:Y:S02]  /*0d30*/  UIMAD.WIDE.U32 UR4, UR9, UR16, URZ ;  /* 0x00000010090472a5 */ /* 0x000fe4000f8e003f */
[----:B------:R-:W-:Y:S02]  /*0d40*/  UIADD3.X UR15, URZ, URZ, URZ, UP0, !UPT ;  /* 0x0000003f3f0f7290 */ /* 0x000fe400087fe43f */
[----:B------:R-:W-:Y:S01]  /*0d50*/  UIADD3 URZ, UP0, UR5, UR6, URZ ;  /* 0x00000006053f7290 */ /* 0x000fe2000ff1e03f */
[----:B------:R-:W-:-:S03]  /*0d60*/  UMOV UR14, UR7 ;  /* 0x00000007000e7c82 */ /* 0x000fc60008000000 */
[----:B------:R-:W-:-:S12]  /*0d70*/  UIMAD.WIDE.U32.X UR4, UR13, UR17, UR14, UP0 ;  /* 0x000000110d0472a5 */ /* 0x000fd800080e040e */
.L_x_10:
[----:B------:R-:W-:Y:S01]  /*0d80*/  USHF.R.U64 UR43, UR4, UR18, UR5 ;  /* 0x00000012042b7299 */ /* 0x000fe20008001205 */
[----:B------:R-:W-:Y:S01]  /*0d90*/  R2UR UR7, R6 ;  /* 0x00000000060772ca */ /* 0x000fe200000e0000 */
[----:B------:R-:W-:Y:S02]  /*0da0*/  USHF.R.U32.HI UR4, URZ, UR18, UR5 ;  /* 0x000000123f047299 */ /* 0x000fe40008011605 */
[----:B------:R-:W-:Y:S01]  /*0db0*/  UIADD3 UR5, UP0, URZ, -UR43, URZ ;  /* 0x8000002b3f057290 */ /* 0x000fe2000ff1e03f */
[----:B------:R-:W-:Y:S01]  /*0dc0*/  ULDC.64 UR14, c[0x0][0x620] ;  /* 0x00018800000e7ab9 */ /* 0x000fe20000000a00 */
[----:B------:R-:W-:Y:S02]  /*0dd0*/  UMOV UR6, UR19 ;  /* 0x0000001300067c82 */ /* 0x000fe40008000000 */
[----:B------:R-:W-:Y:S01]  /*0de0*/  UIADD3.X UR4, URZ, ~UR4, URZ, UP0, !UPT ;  /* 0x800000043f047290 */ /* 0x000fe200087fe43f */
[----:B------:R-:W-:Y:S01]  /*0df0*/  ULDC UR9, c[0x0][0x618] ;  /* 0x0001860000097ab9 */ /* 0x000fe20000000800 */
[----:B------:R-:W-:-:S02]  /*0e00*/  UIMAD UR12, UR11, UR12, UR10 ;  /* 0x0000000c0b0c72a4 */ /* 0x000fc4000f8e020a */
[----:B------:R-:W-:Y:S02]  /*0e10*/  UIMAD UR4, UR4, UR14, URZ ;  /* 0x0000000e040472a4 */ /* 0x000fe4000f8e023f */
[----:B------:R-:W-:Y:S02]  /*0e20*/  UIMAD.WIDE.U32 UR6, UR5, UR14, UR6 ;  /* 0x0000000e050672a5 */ /* 0x000fe4000f8e0006 */
[----:B------:R-:W-:Y:S01]  /*0e30*/  UIMAD UR4, UR5, UR15, UR4 ;  /* 0x0000000f050472a4 */ /* 0x000fe2000f8e0204 */
[----:B------:R-:W-:Y:S01]  /*0e40*/  ULDC UR10, c[0x0][0x608] ;  /* 0x00018200000a7ab9 */ /* 0x000fe20000000800 */
[----:B------:R-:W-:Y:S02]  /*0e50*/  ULDC UR18, c[0x0][0x658] ;  /* 0x0001960000127ab9 */ /* 0x000fe40000000800 */
[----:B------:R-:W-:Y:S01]  /*0e60*/  UIADD3 UR7, UR7, UR4, URZ ;  /* 0x0000000407077290 */ /* 0x000fe2000fffe03f */
[----:B------:R-:W-:Y:S02]  /*0e70*/  UMOV UR11, 0xffffffff ;  /* 0xffffffff000b7882 */ /* 0x000fe40000000000 */
[----:B------:R-:W-:Y:S01]  /*0e80*/  ULDC.64 UR4, c[0x0][0x640] ;  /* 0x0001900000047ab9 */ /* 0x000fe20000000a00 */
[----:B------:R-:W-:Y:S01]  /*0e90*/  USHF.R.U64 UR16, UR6, UR9, UR7 ;  /* 0x0000000906107299 */ /* 0x000fe20008001207 */
[----:B------:R-:W-:Y:S01]  /*0ea0*/  ISETP.NE.U32.AND P0, PT, RZ, UR4, PT ;  /* 0x00000004ff007c0c */ /* 0x000fe2000bf05070 */
[----:B------:R-:W-:-:S02]  /*0eb0*/  USHF.R.U32.HI UR7, URZ, UR9, UR7 ;  /* 0x000000093f077299 */ /* 0x000fc40008011607 */
[----:B------:R-:W-:Y:S01]  /*0ec0*/  USHF.L.U32 UR6, UR11, UR18, URZ ;  /* 0x000000120b067299 */ /* 0x000fe2000800063f */
[----:B------:R-:W-:Y:S01]  /*0ed0*/  ISETP.NE.AND.EX P0, PT, RZ, UR5, PT, P0 ;  /* 0x00000005ff007c0c */ /* 0x000fe2000bf05300 */
[----:B------:R-:W-:Y:S02]  /*0ee0*/  USHF.R.U64 UR22, UR16, UR10, UR7 ;  /* 0x0000000a10167299 */ /* 0x000fe40008001207 */
[----:B------:R-:W-:Y:S02]  /*0ef0*/  USHF.R.U32.HI UR7, URZ, UR10, UR7 ;  /* 0x0000000a3f077299 */ /* 0x000fe40008011607 */
[----:B------:R-:W-:Y:S02]  /*0f00*/  UISETP.NE.AND UP1, UPT, UR46, URZ, UPT ;  /* 0x0000003f2e00728c */ /* 0x000fe4000bf25270 */
[----:B------:R-:W-:Y:S01]  /*0f10*/  USHF.R.U64 UR23, UR22, UR18, UR7 ;  /* 0x0000001216177299 */ /* 0x000fe20008001207 */
[----:B------:R-:W-:Y:S01]  /*0f20*/  ULDC UR17, c[0x0][0x600] ;  /* 0x0001800000117ab9 */ /* 0x000fe20000000800 */
[----:B------:R-:W-:-:S02]  /*0f30*/  ULOP3.LUT UR13, URZ, UR6, URZ, 0x33, !UPT ;  /* 0x000000063f0d7292 */ /* 0x000fc4000f8e333f */
[----:B------:R-:W-:Y:S02]  /*0f40*/  UIADD3 UR15, UR17, -0x1, URZ ;  /* 0xffffffff110f7890 */ /* 0x000fe4000fffe03f */
[----:B------:R-:W-:Y:S02]  /*0f50*/  USEL UR12, UR8, UR12, !UP1 ;  /* 0x0000000c080c7287 */ /* 0x000fe4000c800000 */
[----:B------:R-:W-:Y:S01]  /*0f60*/  USHF.R.U32.HI UR7, URZ, UR18, UR7 ;  /* 0x000000123f077299 */ /* 0x000fe20008011607 */
[----:B------:R-:W-:Y:S01]  /*0f70*/  ULDC UR19, c[0x0][0x648] ;  /* 0x0001920000137ab9 */ /* 0x000fe20000000800 */
[----:B------:R-:W-:Y:S01]  /*0f80*/  ULDC UR20, c[0x0][0x638] ;  /* 0x00018e0000147ab9 */ /* 0x000fe20000000800 */
[----:B------:R-:W-:Y:S01]  /*0f90*/  UMOV UR21, 0x1 ;  /* 0x0000000100157882 */ /* 0x000fe20000000000 */
[----:B------:R-:W-:Y:S01]  /*0fa0*/  UMOV UR6, UR23 ;  /* 0x0000001700067c82 */ /* 0x000fe20008000000 */
[----:B------:R-:W-:Y:S07]  /*0fb0*/  @!P0 BRA `(.L_x_11) ;  /* 0x0000000000308947 */ /* 0x000fee0003800000 */
[----:B------:R-:W-:Y:S02]  /*0fc0*/  ULDC UR10, c[0x0][0x64c] ;  /* 0x00019300000a7ab9 */ /* 0x000fe40000000800 */
        /* <DEDUP_REMOVED lines=8> */
[----:B------:R-:W-:-:S07]  /*1050*/  UIMAD.WIDE.U32.X UR4, UR14, UR5, UR10, UP0 ;  /* 0x000000050e0472a5 */ /* 0x000fce00080e040a */
[----:B------:R-:W-:Y:S01]  /*1060*/  UMOV UR6, UR4 ;  /* 0x0000000400067c82 */ /* 0x000fe20008000000 */
[----:B------:R-:W-:-:S05]  /*1070*/  UMOV UR7, UR5 ;  /* 0x0000000500077c82 */ /* 0x000fca0008000000 */
.L_x_11:
[----:B------:R-:W-:Y:S01]  /*1080*/  USHF.R.U64 UR5, UR6, UR19, UR7 ;  /* 0x0000001306057299 */ /* 0x000fe20008001207 */
[----:B------:R-:W-:Y:S01]  /*1090*/  IMAD.MOV.U32 R0, RZ, RZ, 0x1 ;  /* 0x00000001ff007424 */ /* 0x000fe200078e00ff */
[----:B------:R-:W-:Y:S02]  /*10a0*/  USHF.L.U32 UR4, UR21, UR18, URZ ;  /* 0x0000001215047299 */ /* 0x000fe4000800063f */
[----:B------:R-:W-:Y:S02]  /*10b0*/  ULOP3.LUT UR13, UR22, UR13, URZ, 0xc0, !UPT ;  /* 0x0000000d160d7292 */ /* 0x000fe4000f8ec03f */
[----:B------:R-:W-:Y:S02]  /*10c0*/  UIADD3 UR6, -UR5, URZ, URZ ;  /* 0x0000003f05067290 */ /* 0x000fe4000fffe13f */
[----:B------:R-:W-:Y:S02]  /*10d0*/  UIMAD UR13, UR4, UR5, UR13 ;  /* 0x00000005040d72a4 */ /* 0x000fe4000f8e020d */
[----:B------:R-:W-:-:S02]  /*10e0*/  ULOP3.LUT UR15, UR16, UR15, URZ, 0xc0, !UPT ;  /* 0x0000000f100f7292 */ /* 0x000fc4000f8ec03f */
[----:B------:R-:W-:Y:S01]  /*10f0*/  UIMAD UR4, UR6, UR20, UR23 ;  /* 0x00000014060472a4 */ /* 0x000fe2000f8e0217 */
[----:B------:R-:W-:Y:S01]  /*1100*/  ULDC UR5, c[0x0][0x610] ;  /* 0x0001840000057ab9 */ /* 0x000fe20000000800 */
[----:B------:R-:W-:Y:S02]  /*1110*/  UISETP.NE.AND UP0, UPT, UR46, URZ, UPT ;  /* 0x0000003f2e00728c */ /* 0x000fe4000bf05270 */
[----:B------:R-:W-:Y:S02]  /*1120*/  UIMAD UR12, UR13, UR5, UR12 ;  /* 0x000000050d0c72a4 */ /* 0x000fe4000f8e020c */
[----:B------:R-:W-:-:S04]  /*1130*/  UIMAD UR4, UR4, UR17, UR15 ;  /* 0x00000011040472a4 */ /* 0x000fc8000f8e020f */
[----:B------:R-:W-:Y:S02]  /*1140*/  USEL UR42, UR4, UR12, !UP0 ;  /* 0x0000000c042a7287 */ /* 0x000fe4000c000000 */
[----:B------:R-:W-:-:S12]  /*1150*/  USEL UR41, UR12, UR4, !UP0 ;  /* 0x000000040c297287 */ /* 0x000fd8000c000000 */
.L_x_9:
[----:B------:R-:W-:-:S08]  /*1160*/  NOP ;  /* 0x0000000000007918 */ /* 0x000fd00000000000 */
[----:B------:R-:W1:Y:S02]  /*1170*/  USETMAXREG.TRY_ALLOC.CTAPOOL UP0, 0xf0 ;  /* 0x000000f0000079c8 */ /* 0x000e640008000600 */
[----:B-1----:R-:W-:-:S13]  /*1180*/  PLOP3.LUT P0, PT, PT, PT, UP0, 0x80, 0x0 ;  /* 0x000000000000781c */ /* 0x002fda0003f0f008 */
[----:B------:R-:W-:Y:S05]  /*1190*/  @!P0 BRA `(.L_x_9) ;  /* 0xfffffffc00f08947 */ /* 0x000fea000383ffff */
[----:B------:R-:W-:Y:S01]  /*11a0*/  ULDC.64 UR4, c[0x0][0x598] ;  /* 0x0001660000047ab9 */ /* 0x000fe20000000a00 */
[----:B------:R-:W-:Y:S01]  /*11b0*/  ULDC.64 UR36, c[0x0][0x208] ;  /* 0x0000820000247ab9 */ /* 0x000fe20000000a00 */
[----:B------:R-:W-:-:S04]  /*11c0*/  ISETP.NE.U32.AND P0, PT, RZ, UR4, PT ;  /* 0x00000004ff007c0c */ /* 0x000fc8000bf05070 */
[----:B------:R-:W-:-:S13]  /*11d0*/  ISETP.NE.AND.EX P0, PT, RZ, UR5, PT, P0 ;  /* 0x00000005ff007c0c */ /* 0x000fda000bf05300 */
[----:B------:R-:W-:Y:S05]  /*11e0*/  @!P0 BRA `(.L_x_12) ;  /* 0x00000000001c8947 */ /* 0x000fea0003800000 */
[----:B------:R-:W1:Y:S02]  /*11f0*/  LDC.64 R2, c[0x0][0x598] ;  /* 0x00016600ff027b82 */ /* 0x000e640000000a00 */
[----:B-1----:R-:W2:Y:S02]  /*1200*/  LDG.E.64 R2, desc[UR36][R2.64] ;  /* 0x0000002402027981 */ /* 0x002ea4000c1e1b00 */
[----:B--2---:R-:W-:-:S04]  /*1210*/  ISETP.NE.U32.AND P0, PT, R2, RZ, PT ;  /* 0x000000ff0200720c */ /* 0x004fc80003f05070 */
[----:B------:R-:W-:-:S13]  /*1220*/  ISETP.NE.AND.EX P0, PT, R3, RZ, PT, P0 ;  /* 0x000000ff0300720c */ /* 0x000fda0003f05300 */
[----:B------:R-:W-:Y:S05]  /*1230*/  @!P0 BRA `(.L_x_12) ;  /* 0x0000000000088947 */ /* 0x000fea0003800000 */
[----:B------:R1:W5:Y:S01]  /*1240*/  LD.E R2, desc[UR36][R2.64] ;  /* 0x0000002402027980 */ /* 0x000362000c101900 */
[----:B------:R-:W-:Y:S05]  /*1250*/  BRA `(.L_x_13) ;  /* 0x0000000000247947 */ /* 0x000fea0003800000 */
.L_x_12:
[----:B------:R-:W-:Y:S02]  /*1260*/  ULDC.64 UR4, c[0x0][0x588] ;  /* 0x0001620000047ab9 */ /* 0x000fe40000000a00 */
[----:B------:R-:W-:-:S04]  /*1270*/  ISETP.NE.U32.AND P0, PT, RZ, UR4, PT ;  /* 0x00000004ff007c0c */ /* 0x000fc8000bf05070 */
[----:B------:R-:W-:-:S13]  /*1280*/  ISETP.NE.AND.EX P0, PT, RZ, UR5, PT, P0 ;  /* 0x00000005ff007c0c */ /* 0x000fda000bf05300 */
[----:B------:R-:W-:Y:S05]  /*1290*/  @!P0 BRA `(.L_x_14) ;  /* 0x00000000000c8947 */ /* 0x000fea0003800000 */
[----:B------:R-:W1:Y:S02]  /*12a0*/  LDC.64 R2, c[0x0][0x588] ;  /* 0x00016200ff027b82 */ /* 0x000e640000000a00 */
[----:B-1----:R2:W5:Y:S01]  /*12b0*/  LDG.E R2, desc[UR36][R2.64] ;  /* 0x0000002402027981 */ /* 0x002562000c1e1900 */
[----:B------:R-:W-:Y:S05]  /*12c0*/  BRA `(.L_x_13) ;  /* 0x0000000000087947 */ /* 0x000fea0003800000 */
.L_x_14:
[----:B------:R-:W-:Y:S02]  /*12d0*/  ULDC UR4, c[0x0][0x580] ;  /* 0x0001600000047ab9 */ /* 0x000fe40000000800 */
[----:B------:R-:W-:-:S07]  /*12e0*/  IMAD.U32 R2, RZ, RZ, UR4 ;  /* 0x00000004ff027e24 */ /* 0x000fce000f8e00ff */
.L_x_13:
[----:B------:R-:W-:Y:S02]  /*12f0*/  ULDC.64 UR4, c[0x0][0x5a0] ;  /* 0x0001680000047ab9 */ /* 0x000fe40000000a00 */
[----:B------:R-:W-:-:S04]  /*1300*/  ISETP.NE.U32.AND P0, PT, RZ, UR4, PT ;  /* 0x00000004ff007c0c */ /* 0x000fc8000bf05070 */
[----:B------:R-:W-:-:S13]  /*1310*/  ISETP.NE.AND.EX P0, PT, RZ, UR5, PT, P0 ;  /* 0x00000005ff007c0c */ /* 0x000fda000bf05300 */
[----:B------:R-:W-:Y:S05]  /*1320*/  @!P0 BRA `(.L_x_15) ;  /* 0x00000000001c8947 */ /* 0x000fea0003800000 */
[----:B------:R-:W3:Y:S02]  /*1330*/  LDC.64 R4, c[0x0][0x5a0] ;  /* 0x00016800ff047b82 */ /* 0x000ee40000000a00 */
[----:B---3--:R-:W3:Y:S02]  /*1340*/  LDG.E.64 R4, desc[UR36][R4.64] ;  /* 0x0000002404047981 */ /* 0x008ee4000c1e1b00 */
[----:B---3--:R-:W-:-:S04]  /*1350*/  ISETP.NE.U32.AND P0, PT, R4, RZ, PT ;  /* 0x000000ff0400720c */ /* 0x008fc80003f05070 */
[----:B------:R-:W-:-:S13]  /*1360*/  ISETP.NE.AND.EX P0, PT, R5, RZ, PT, P0 ;  /* 0x000000ff0500720c */ /* 0x000fda0003f05300 */
[----:B------:R-:W-:Y:S05]  /*1370*/  @!P0 BRA `(.L_x_15) ;  /* 0x0000000000088947 */ /* 0x000fea0003800000 */
[----:B------:R3:W5:Y:S01]  /*1380*/  LD.E R16, desc[UR36][R4.64] ;  /* 0x0000002404107980 */ /* 0x000762000c101900 */
[----:B------:R-:W-:Y:S05]  /*1390*/  BRA `(.L_x_16) ;  /* 0x0000000000247947 */ /* 0x000fea0003800000 */
.L_x_15:
[----:B------:R-:W-:Y:S02]  /*13a0*/  ULDC.64 UR4, c[0x0][0x590] ;  /* 0x0001640000047ab9 */ /* 0x000fe40000000a00 */
[----:B------:R-:W-:-:S04]  /*13b0*/  ISETP.NE.U32.AND P0, PT, RZ, UR4, PT ;  /* 0x00000004ff007c0c */ /* 0x000fc8000bf05070 */
[----:B------:R-:W-:-:S13]  /*13c0*/  ISETP.NE.AND.EX P0, PT, RZ, UR5, PT, P0 ;  /* 0x00000005ff007c0c */ /* 0x000fda000bf05300 */
[----:B------:R-:W-:Y:S05]  /*13d0*/  @!P0 BRA `(.L_x_17) ;  /* 0x00000000000c8947 */ /* 0x000fea0003800000 */
[----:B------:R-:W3:Y:S02]  /*13e0*/  LDC.64 R4, c[0x0][0x590] ;  /* 0x00016400ff047b82 */ /* 0x000ee40000000a00 */
[----:B---3--:R4:W5:Y:S01]  /*13f0*/  LDG.E R16, desc[UR36][R4.64] ;  /* 0x0000002404107981 */ /* 0x008962000c1e1900 */
[----:B------:R-:W-:Y:S05]  /*1400*/  BRA `(.L_x_16) ;  /* 0x0000000000087947 */ /* 0x000fea0003800000 */
.L_x_17:
[----:B------:R-:W-:Y:S02]  /*1410*/  ULDC UR4, c[0x0][0x584] ;  /* 0x0001610000047ab9 */ /* 0x000fe40000000800 */
[----:B------:R-:W-:-:S07]  /*1420*/  IMAD.U32 R16, RZ, RZ, UR4 ;  /* 0x00000004ff107e24 */ /* 0x000fce000f8e00ff */
.L_x_16:
[----:B------:R-:W-:-:S13]  /*1430*/  LOP3.LUT P0, RZ, R0, 0xff, RZ, 0xc0, !PT ;  /* 0x000000ff00ff7812 */ /* 0x000fda000780c0ff */
[----:B------:R-:W-:Y:S05]  /*1440*/  @!P0 EXIT ;  /* 0x000000000000894d */ /* 0x000fea0003800000 */
[----:B------:R-:W-:Y:S01]  /*1450*/  ULDC UR4, c[0x0][0x28c] ;  /* 0x0000a30000047ab9 */ /* 0x000fe20000000800 */
[----:B------:R-:W-:Y:S01]  /*1460*/  UMOV UR38, URZ ;  /* 0x0000003f00267c82 */ /* 0x000fe20008000000 */
[----:B------:R-:W-:Y:S01]  /*1470*/  UIADD3 UR4, UR4, 0xf, URZ ;  /* 0x0000000f04047890 */ /* 0x000fe2000fffe03f */
[----:B------:R-:W-:-:S03]  /*1480*/  UMOV UR39, URZ ;  /* 0x0000003f00277c82 */ /* 0x000fc60008000000 */
[----:B------:R-:W-:-:S04]  /*1490*/  USHF.R.S32.HI UR5, URZ, 0x1f, UR4 ;  /* 0x0000001f3f057899 */ /* 0x000fc80008011404 */
[----:B------:R-:W-:-:S04]  /*14a0*/  ULEA.HI UR5, UR5, UR4, URZ, 0x4 ;  /* 0x0000000405057291 */ /* 0x000fc8000f8f203f */
[----:B------:R-:W-:-:S12]  /*14b0*/  USHF.R.S32.HI UR44, URZ, 0x4, UR5 ;  /* 0x000000043f2c7899 */ /* 0x000fd80008011405 */
.L_x_303:
[----:B------:R-:W0:Y:S01]  /*14c0*/  S2R R0, SR_TID.X ;  /* 0x0000000000007919 */ /* 0x000e220000002100 */
[----:B-1----:R-:W1:Y:S01]  /*14d0*/  S2UR UR6, SR_CgaCtaId ;  /* 0x00000000000679c3 */ /* 0x002e620000008800 */
[----:B------:R-:W-:Y:S02]  /*14e0*/  UMOV UR45, 0x400 ;  /* 0x00000400002d7882 */ /* 0x000fe40000000000 */
[----:B-1----:R-:W-:Y:S01]  /*14f0*/  ULEA UR45, UR6, UR45, 0x18 ;  /* 0x0000002d062d7291 */ /* 0x002fe2000f8ec03f */
[----:B0-----:R-:W-:-:S04]  /*1500*/  LOP3.LUT R0, R0, 0x80, RZ, 0xc0, !PT ;  /* 0x0000008000007812 */ /* 0x001fc800078ec0ff */
[----:B------:R-:W-:-:S06]  /*1510*/  SHF.R.U32.HI R0, RZ, 0x7, R0 ;  /* 0x00000007ff007819 */ /* 0x000fcc0000011600 */
[----:B------:R-:W0:Y:S02]  /*1520*/  SHFL.IDX PT, R0, R0, RZ, 0x1f ;  /* 0x00001fff00007589 */ /* 0x000e2400000e0000 */
[----:B0-----:R-:W-:-:S13]  /*1530*/  R2UR UR4, R0 ;  /* 0x00000000000472ca */ /* 0x001fda00000e0000 */
[----:B------:R-:W-:-:S04]  /*1540*/  ULEA.HI UR5, UR4, UR4, URZ, 0x1 ;  /* 0x0000000404057291 */ /* 0x000fc8000f8f083f */
[----:B------:R-:W-:-:S04]  /*1550*/  ULOP3.LUT UR5, UR5, 0x1ffffe, URZ, 0xc0, !UPT ;  /* 0x001ffffe05057892 */ /* 0x000fc8000f8ec03f */
[----:B------:R-:W-:-:S03]  /*1560*/  UIADD3 UR5, UR4, -UR5, URZ ;  /* 0x8000000504057290 */ /* 0x000fc6000fffe03f */
[----:B------:R-:W-:Y:S01]  /*1570*/  ULDC UR4, c[0x0][0x28c] ;  /* 0x0000a30000047ab9 */ /* 0x000fe20000000800 */
[----:B------:R-:W-:Y:S01]  /*1580*/  ULEA UR5, UR5, UR45, 0xb ;  /* 0x0000002d05057291 */ /* 0x000fe2000f8e583f */
[----:B------:R-:W-:-:S03]  /*1590*/  ISETP.LT.AND P0, PT, RZ, UR4, PT ;  /* 0x00000004ff007c0c */ /* 0x000fc6000bf01270 */
[----:B------:R-:W-:-:S04]  /*15a0*/  UIADD3 UR5, UR5, 0x180, URZ ;  /* 0x0000018005057890 */ /* 0x000fc8000fffe03f */
[----:B------:R-:W-:-:S04]  /*15b0*/  USHF.R.U32.HI UR5, URZ, 0x4, UR5 ;  /* 0x000000043f057899 */ /* 0x000fc80008011605 */
[----:B------:R-:W-:Y:S02]  /*15c0*/  ULOP3.LUT UR47, UR5, 0x3fff, URZ, 0xc0, !UPT ;  /* 0x00003fff052f7892 */ /* 0x000fe4000f8ec03f */
[----:B---345:R-:W-:Y:S10]  /*15d0*/  @P0 BRA `(.L_x_18) ;  /* 0x0000000000400947 */ /* 0x038ff40003800000 */
[----:B------:R-:W-:Y:S01]  /*15e0*/  MOV R0, 0x0 ;  /* 0x0000000000007802 */ /* 0x000fe20000000f00 */
[----:B------:R-:W-:Y:S01]  /*15f0*/  ULDC.64 UR4, c[0x4][0x68] ;  /* 0x01001a0000047ab9 */ /* 0x000fe20000000a00 */
[----:B------:R-:W-:Y:S01]  /*1600*/  ULDC.64 UR6, c[0x4][0x8] ;  /* 0x0100020000067ab9 */ /* 0x000fe20000000a00 */
[----:B---34-:R-:W-:Y:S01]  /*1610*/  IMAD.U32 R4, RZ, RZ, UR4 ;  /* 0x00000004ff047e24 */ /* 0x018fe2000f8e00ff */
[----:B------:R0:W1:Y:S01]  /*1620*/  LDC.64 R14, c[0x4][R0] ;  /* 0x01000000000e7b82 */ /* 0x0000620000000a00 */
[----:B------:R-:W-:Y:S01]  /*1630*/  IMAD.U32 R5, RZ, RZ, UR5 ;  /* 0x00000005ff057e24 */ /* 0x000fe2000f8e00ff */
[----:B------:R-:W-:Y:S01]  /*1640*/  ULDC.64 UR4, c[0x4][0x70] ;  /* 0x01001c0000047ab9 */ /* 0x000fe20000000a00 */
[----:B------:R-:W-:Y:S02]  /*1650*/  IMAD.U32 R10, RZ, RZ, UR6 ;  /* 0x00000006ff0a7e24 */ /* 0x000fe4000f8e00ff */
[----:B------:R-:W-:Y:S02]  /*1660*/  IMAD.U32 R6, RZ, RZ, UR4 ;  /* 0x00000004ff067e24 */ /* 0x000fe4000f8e00ff */
[----:B------:R-:W-:-:S02]  /*1670*/  IMAD.U32 R7, RZ, RZ, UR5 ;  /* 0x00000005ff077e24 */ /* 0x000fc4000f8e00ff */
[----:B------:R-:W-:Y:S02]  /*1680*/  IMAD.U32 R11, RZ, RZ, UR7 ;  /* 0x00000007ff0b7e24 */ /* 0x000fe4000f8e00ff */
[----:B------:R-:W-:Y:S02]  /*1690*/  IMAD.MOV.U32 R8, RZ, RZ, 0x1e1 ;  /* 0x000001e1ff087424 */ /* 0x000fe400078e00ff */
[----:B------:R-:W-:Y:S02]  /*16a0*/  IMAD.MOV.U32 R12, RZ, RZ, 0x1 ;  /* 0x00000001ff0c7424 */ /* 0x000fe400078e00ff */
[----:B0-----:R-:W-:-:S07]  /*16b0*/  IMAD.MOV.U32 R13, RZ, RZ, RZ ;  /* 0x000000ffff0d7224 */ /* 0x001fce00078e00ff */
[----:B------:R-:W-:-:S07]  /*16c0*/  LEPC R20, `(.L_x_18) ;  /* 0x000000001014794e */ /* 0x000fce0000000000 */
[----:B-12--5:R-:W-:Y:S05]  /*16d0*/  CALL.ABS.NOINC R14 ;  /* 0x000000000e007343 */ /* 0x026fea0003c00000 */
.L_x_18:
[----:B------:R-:W-:-:S06]  /*16e0*/  ULOP3.LUT UR4, UR40, 0x1, URZ, 0xfc, !UPT ;  /* 0x0000000128047892 */ /* 0x000fcc000f8efc3f */
[----:B------:R-:W-:-:S05]  /*16f0*/  IMAD.U32 R0, RZ, RZ, UR4 ;  /* 0x00000004ff007e24 */ /* 0x000fca000f8e00ff */
[----:B------:R-:W-:-:S13]  /*1700*/  ISETP.NE.AND P0, PT, R0, 0x3, PT ;  /* 0x000000030000780c */ /* 0x000fda0003f05270 */
[----:B------:R-:W-:Y:S05]  /*1710*/  @!P0 BRA `(.L_x_19) ;  /* 0x0000000000048947 */ /* 0x000fea0003800000 */
[----:B------:R-:W-:Y:S01]  /*1720*/  BPT.TRAP 0x1 ;  /* 0x000000040000795c */ /* 0x000fe20000300000 */
.L_x_19:
[----:B--2---:R-:W-:Y:S02]  /*1730*/  IMAD.U32 R3, RZ, RZ, UR39 ;  /* 0x00000027ff037e24 */ /* 0x004fe4000f8e00ff */
[----:B------:R-:W-:-:S03]  /*1740*/  IMAD.U32 R0, RZ, RZ, UR38 ;  /* 0x00000026ff007e24 */ /* 0x000fc6000f8e00ff */
[----:B------:R-:W-:Y:S02]  /*1750*/  LEA R3, R3, UR45, 0x3 ;  /* 0x0000002d03037c11 */ /* 0x000fe4000f8e18ff */
[----:B------:R-:W-:-:S04]  /*1760*/  SHF.L.U32 R0, R0, 0x1f, RZ ;  /* 0x0000001f00007819 */ /* 0x000fc800000006ff */
[----:B------:R0:W1:Y:S01]  /*1770*/  SYNCS.PHASECHK.TRANS64.TRYWAIT P1, [R3+URZ], R0 ;  /* 0x00000000030075a7 */ /* 0x000062000802017f */
[----:B------:R-:W-:Y:S05]  /*1780*/  @!P0 BRA `(.L_x_20) ;  /* 0x0000000000048947 */ /* 0x000fea0003800000 */
[----:B------:R-:W-:Y:S01]  /*1790*/  BPT.TRAP 0x1 ;  /* 0x000000040000795c */ /* 0x000fe20000300000 */
.L_x_20:
[----:B-1----:R-:W-:Y:S05]  /*17a0*/  @P1 BRA `(.L_x_21) ;  /* 0x0000000000081947 */ /* 0x002fea0003800000 */
[----:B------:R-:W1:Y:S02]  /*17b0*/  SYNCS.PHASECHK.TRANS64.TRYWAIT P1, [R3+URZ], R0 ;  /* 0x00000000030075a7 */ /* 0x000e64000802017f */
[----:B-1----:R-:W-:Y:S05]  /*17c0*/  @!P1 BRA `(.L_x_22) ;  /* 0x000001d400f49947 */ /* 0x002fea0003800000 */
.L_x_21:
[----:B------:R-:W-:-:S04]  /*17d0*/  UISETP.LT.AND UP0, UPT, UR44, 0x1, UPT ;  /* 0x000000012c00788c */ /* 0x000fc8000bf01270 */
[----:B------:R-:W-:-:S06]  /*17e0*/  USEL UR4, UR44, 0x1, UP0 ;  /* 0x000000012c047887 */ /* 0x000fcc0008000000 */
[----:B------:R-:W-:Y:S01]  /*17f0*/  IMAD.U32 R6, RZ, RZ, UR4 ;  /* 0x00000004ff067e24 */ /* 0x000fe2000f8e00ff */
[----:B------:R-:W-:Y:S05]  /*1800*/  WARPSYNC.ALL ;  /* 0x0000000000007948 */ /* 0x000fea0003800000 */
[----:B------:R-:W-:-:S04]  /*1810*/  IADD3 R6, -R6, UR44, RZ ;  /* 0x0000002c06067c10 */ /* 0x000fc8000fffe1ff */
[----:B------:R-:W-:Y:S01]  /*1820*/  ISETP.GE.AND P1, PT, R6, 0x1, PT ;  /* 0x000000010600780c */ /* 0x000fe20003f26270 */
[----:B------:R-:W-:Y:S01]  /*1830*/  UIADD3 UR4, UR45, 0x21180, URZ ;  /* 0x000211802d047890 */ /* 0x000fe2000fffe03f */
[----:B------:R-:W-:Y:S01]  /*1840*/  WARPGROUP.ARRIVE ;  /* 0x00000000000079c5 */ /* 0x000fe20000000000 */
[----:B------:R-:W-:Y:S02]  /*1850*/  ULOP3.LUT UR47, UR47, 0x10000, URZ, 0xfc, !UPT ;  /* 0x000100002f2f7892 */ /* 0x000fe4000f8efc3f */
[----:B------:R-:W-:Y:S02]  /*1860*/  USHF.R.U32.HI UR4, URZ, 0x4, UR4 ;  /* 0x000000043f047899 */ /* 0x000fe40008011604 */
[----:B------:R-:W-:Y:S02]  /*1870*/  UIMAD UR8, UR39, 0x300, UR47 ;  /* 0x00000300270878a4 */ /* 0x000fe4000f8e022f */
[----:B------:R-:W-:Y:S01]  /*1880*/  ULOP3.LUT UR4, UR4, 0x3fff, URZ, 0xc0, !UPT ;  /* 0x00003fff04047892 */ /* 0x000fe2000f8ec03f */
[----:B------:R-:W-:Y:S01]  /*1890*/  UMOV UR5, 0xc0000010 ;  /* 0xc000001000057882 */ /* 0x000fe20000000000 */
[----:B------:R-:W-:-:S02]  /*18a0*/  UMOV UR7, 0xc0000010 ;  /* 0xc000001000077882 */ /* 0x000fc40000000000 */
[----:B------:R-:W-:-:S03]  /*18b0*/  ULOP3.LUT UR10, UR4, 0x10000, URZ, 0xfc, !UPT ;  /* 0x00010000040a7892 */ /* 0x000fc6000f8efc3f */
[----:B------:R-:W-:Y:S01]  /*18c0*/  UMOV UR4, UR8 ;  /* 0x0000000800047c82 */ /* 0x000fe20008000000 */
[----:B------:R-:W-:-:S09]  /*18d0*/  ULEA UR6, UR39, UR10, 0x9 ;  /* 0x0000000a27067291 */ /* 0x000fd2000f8e483f */
[----:B------:R-:W-:Y:S01]  /*18e0*/  HGMMA.64x256x16.F32.BF16 R24, gdesc[UR4], RZ, !UPT, gsb0 ;  /* 0x03e00000041879f0 */ /* 0x000fe2000c0018ff */
[----:B------:R-:W-:Y:S01]  /*18f0*/  UIADD3 UR4, UR8, 0x100, URZ ;  /* 0x0000010008047890 */ /* 0x000fe2000fffe03f */
[----:B------:R-:W-:Y:S01]  /*1900*/  UMOV UR5, 0xc0000010 ;  /* 0xc000001000057882 */ /* 0x000fe20000000000 */
[----:B------:R-:W-:Y:S02]  /*1910*/  WARPGROUP.DEPBAR.LE gsb0, 0x0 ;  /* 0x00008000000079c5 */ /* 0x000fe40000010000 */
[----:B------:R-:W-:Y:S04]  /*1920*/  STL.64 [R1+0x200], R24 ;  /* 0x0002001801007387 */ /* 0x000fe80000100a00 */
        /* <DEDUP_REMOVED lines=62> */
[----:B------:R2:W-:Y:S02]  /*1d10*/  STL.64 [R1+0x3f8], R150 ;  /* 0x0003f89601007387 */ /* 0x0005e40000100a00 */
[----:B--2---:R-:W-:-:S06]  /*1d20*/  WARPGROUP.ARRIVE ;  /* 0x00000000000079c5 */ /* 0x004fcc0000000000 */
[----:B------:R-:W-:Y:S01]  /*1d30*/  HGMMA.64x256x16.F32.BF16 R24, gdesc[UR4], RZ, !UPT, gsb0 ;  /* 0x03e00000041879f0 */ /* 0x000fe2000c0018ff */
[----:B------:R-:W-:Y:S01]  /*1d40*/  UIADD3 UR4, UR8, 0x200, URZ ;  /* 0x0000020008047890 */ /* 0x000fe2000fffe03f */
[----:B------:R-:W-:Y:S01]  /*1d50*/  UMOV UR5, 0xc0000010 ;  /* 0xc000001000057882 */ /* 0x000fe20000000000 */
[----:B------:R-:W-:Y:S02]  /*1d60*/  WARPGROUP.DEPBAR.LE gsb0, 0x0 ;  /* 0x00008000000079c5 */ /* 0x000fe40000010000 */
[----:B------:R-:W-:Y:S04]  /*1d70*/  STL.64 [R1], R24 ;  /* 0x0000001801007387 */ /* 0x000fe80000100a00 */
        /* <DEDUP_REMOVED lines=64> */
[----:B------:R-:W-:Y:S03]  /*2180*/  HGMMA.64x256x16.F32.BF16 R24, gdesc[UR4], RZ, !UPT, gsb0 ;  /* 0x03e00000041879f0 */ /* 0x000fe6000c0018ff */
[----:B------:R-:W-:Y:S02]  /*2190*/  WARPGROUP.DEPBAR.LE gsb0, 0x0 ;  /* 0x00008000000079c5 */ /* 0x000fe40000010000 */
[----:B------:R-:W-:Y:S05]  /*21a0*/  @!P1 BRA `(.L_x_23) ;  /* 0x0000001c00a09947 */ /* 0x000fea0003800000 */
[----:B------:R-:W-:Y:S01]  /*21b0*/  UIADD3 UR4, UR39, 0x1, URZ ;  /* 0x0000000127047890 */ /* 0x000fe2000fffe03f */
[----:B01----:R-:W-:Y:S02]  /*21c0*/  IMAD.MOV.U32 R3, RZ, RZ, R6 ;  /* 0x000000ffff037224 */ /* 0x003fe400078e0006 */
[----:B------:R-:W-:Y:S01]  /*21d0*/  IMAD.U32 R0, RZ, RZ, UR39 ;  /* 0x00000027ff007e24 */ /* 0x000fe2000f8e00ff */
[----:B------:R-:W-:-:S04]  /*21e0*/  UISETP.NE.AND UP0, UPT, UR4, 0xb, UPT ;  /* 0x0000000b0400788c */ /* 0x000fc8000bf05270 */
[----:B------:R-:W-:Y:S02]  /*21f0*/  USEL UR5, URZ, 0x1, UP0 ;  /* 0x000000013f057887 */ /* 0x000fe40008000000 */
[----:B------:R-:W-:Y:S02]  /*2200*/  USEL UR8, UR4, URZ, UP0 ;  /* 0x0000003f04087287 */ /* 0x000fe40008000000 */
[----:B------:R-:W-:-:S06]  /*2210*/  ULOP3.LUT UR5, UR38, UR5, URZ, 0x3c, !UPT ;  /* 0x0000000526057292 */ /* 0x000fcc000f8e3c3f */
[----:B---34-:R-:W-:-:S07]  /*2220*/  IMAD.U32 R4, RZ, RZ, UR5 ;  /* 0x00000005ff047e24 */ /* 0x018fce000f8e00ff */
.L_x_30:
[----:B------:R-:W-:Y:S05]  /*2230*/  @!P0 BRA `(.L_x_24) ;  /* 0x0000000000048947 */ /* 0x000fea0003800000 */
[----:B------:R-:W-:Y:S01]  /*2240*/  BPT.TRAP 0x1 ;  /* 0x000000040000795c */ /* 0x000fe20000300000 */
.L_x_24:
[----:B------:R-:W-:Y:S01]  /*2250*/  ULEA UR4, UR8, UR45, 0x3 ;  /* 0x0000002d08047291 */ /* 0x000fe2000f8e183f */
[----:B------:R-:W-:-:S08]  /*2260*/  SHF.L.U32 R5, R4, 0x1f, RZ ;  /* 0x0000001f04057819 */ /* 0x000fd000000006ff */
[----:B------:R0:W1:Y:S01]  /*2270*/  SYNCS.PHASECHK.TRANS64.TRYWAIT P1, [UR4], R5 ;  /* 0x00000005ff0075a7 */ /* 0x0000620008020144 */
[----:B------:R-:W-:Y:S05]  /*2280*/  @!P0 BRA `(.L_x_25) ;  /* 0x0000000000048947 */ /* 0x000fea0003800000 */
[----:B------:R-:W-:Y:S01]  /*2290*/  BPT.TRAP 0x1 ;  /* 0x000000040000795c */ /* 0x000fe20000300000 */
.L_x_25:
[----:B-1----:R-:W-:Y:S05]  /*22a0*/  @P1 BRA `(.L_x_26) ;  /* 0x0000000000081947 */ /* 0x002fea0003800000 */
[----:B------:R-:W1:Y:S02]  /*22b0*/  SYNCS.PHASECHK.TRANS64.TRYWAIT P1, [UR4], R5 ;  /* 0x00000005ff0075a7 */ /* 0x000e640008020144 */
[----:B-1----:R-:W-:Y:S05]  /*22c0*/  @!P1 BRA `(.L_x_27) ;  /* 0x000001cc00489947 */ /* 0x002fea0003800000 */
.L_x_26:
[----:B------:R-:W-:Y:S04]  /*22d0*/  STL [R1+0x4b8], R154 ;  /* 0x0004b89a01007387 */ /* 0x000fe80000100800 */
        /* <DEDUP_REMOVED lines=21> */
[----:B------:R2:W-:Y:S04]  /*2430*/  STL.64 [R1+0x408], R108 ;  /* 0x0004086c01007387 */ /* 0x0005e80000100a00 */
[----:B--2---:R-:W2:Y:S04]  /*2440*/  LDL.LU.64 R108, [R1] ;  /* 0x00000000016c7983 */ /* 0x004ea80000300a00 */
[----:B------:R-:W3:Y:S04]  /*2450*/  LDL.LU.64 R110, [R1+0x8] ;  /* 0x00000800016e7983 */ /* 0x000ee80000300a00 */
[----:B------:R-:W4:Y:S04]  /*2460*/  LDL.LU.64 R112, [R1+0x10] ;  /* 0x0000100001707983 */ /* 0x000f280000300a00 */
[----:B------:R-:W2:Y:S04]  /*2470*/  LDL.LU.64 R114, [R1+0x18] ;  /* 0x0000180001727983 */ /* 0x000ea80000300a00 */
        /* <DEDUP_REMOVED lines=18> */
[----:B--2---:R-:W-:Y:S04]  /*25a0*/  STL.64 [R1+0x6b8], R150 ;  /* 0x0006b89601007387 */ /* 0x004fe80000100a00 */
[----:B----4-:R-:W-:Y:S04]  /*25b0*/  STL.64 [R1+0x6b0], R148 ;  /* 0x0006b09401007387 */ /* 0x010fe80000100a00 */
[----:B---3--:R-:W-:Y:S04]  /*25c0*/  STL.64 [R1+0x6a8], R146 ;  /* 0x0006a89201007387 */ /* 0x008fe80000100a00 */
        /* <DEDUP_REMOVED lines=61> */
[----:B--2---:R-:W2:Y:S04]  /*29a0*/  LDL.LU.64 R24, [R1+0x200] ;  /* 0x0002000001187983 */ /* 0x004ea80000300a00 */
[----:B------:R-:W2:Y:S04]  /*29b0*/  LDL.LU.64 R26, [R1+0x208] ;  /* 0x00020800011a7983 */ /* 0x000ea80000300a00 */
        /* <DEDUP_REMOVED lines=61> */
[----:B------:R-:W2:Y:S01]  /*2d90*/  LDL.LU.64 R150, [R1+0x3f8] ;  /* 0x0003f80001967983 */ /* 0x000ea20000300a00 */
[----:B------:R-:W-:-:S02]  /*2da0*/  UIMAD UR9, UR8, 0x300, UR47 ;  /* 0x00000300080978a4 */ /* 0x000fc4000f8e022f */
[----:B------:R-:W-:Y:S01]  /*2db0*/  ULEA UR6, UR8, UR10, 0x9 ;  /* 0x0000000a08067291 */ /* 0x000fe2000f8e483f */
[----:B------:R-:W3:Y:S01]  /*2dc0*/  LDL.LU.64 R152, [R1+0xb0] ;  /* 0x0000b00001987983 */ /* 0x000ee20000300a00 */
[----:B------:R-:W-:Y:S01]  /*2dd0*/  UMOV UR5, 0xc0000010 ;  /* 0xc000001000057882 */ /* 0x000fe20000000000 */
[----:B------:R-:W-:Y:S02]  /*2de0*/  UMOV UR7, 0xc0000010 ;  /* 0xc000001000077882 */ /* 0x000fe40000000000 */
[----:B------:R-:W-:Y:S01]  /*2df0*/  UMOV UR4, UR9 ;  /* 0x0000000900047c82 */ /* 0x000fe20008000000 */
[----:B------:R-:W3:Y:S04]  /*2e00*/  LDL.LU.64 R154, [R1+0xb8] ;  /* 0x0000b800019a7983 */ /* 0x000ee80000300a00 */
        /* <DEDUP_REMOVED lines=39> */
[----:B------:R-:W3:Y:S01]  /*3080*/  LDL.LU.64 R234, [R1+0x1f8] ;  /* 0x0001f80001ea7983 */ /* 0x000ee20000300a00 */
[----:B--2---:R-:W-:-:S06]  /*3090*/  WARPGROUP.ARRIVE ;  /* 0x00000000000079c5 */ /* 0x004fcc0000000000 */
[----:B------:R-:W-:Y:S03]  /*30a0*/  HGMMA.64x256x16.F32.BF16 R24, gdesc[UR4], R24, gsb0 ;  /* 0x03e00000041879f0 */ /* 0x000fe60008001818 */
        /* <DEDUP_REMOVED lines=65> */
[----:B--2---:R-:W3:Y:S04]  /*34c0*/  LDL.LU.64 R150, [R1+0x6b8] ;  /* 0x0006b80001967983 */ /* 0x004ee80000300a00 */
        /* <DEDUP_REMOVED lines=21> */
[----:B------:R-:W-:Y:S01]  /*3620*/  UIADD3 UR4, UR9, 0x100, URZ ;  /* 0x0000010009047890 */ /* 0x000fe2000fffe03f */
[----:B------:R-:W-:-:S02]  /*3630*/  UMOV UR5, 0xc0000010 ;  /* 0xc000001000057882 */ /* 0x000fc40000000000 */
        /* <DEDUP_REMOVED lines=42> */
[----:B---3--:R-:W-:-:S06]  /*38e0*/  WARPGROUP.ARRIVE ;  /* 0x00000000000079c5 */ /* 0x008fcc0000000000 */
[----:B------:R-:W-:Y:S03]  /*38f0*/  HGMMA.64x256x16.F32.BF16 R108, gdesc[UR4], R108, gsb0 ;  /* 0x03e00000046c79f0 */ /* 0x000fe6000800186c */
        /* <DEDUP_REMOVED lines=65> */
[----:B---3--:R4:W5:Y:S04]  /*3d10*/  LDL.LU R154, [R1+0x4b8] ;  /* 0x0004b800019a7983 */ /* 0x0089680000300800 */
        /* <DEDUP_REMOVED lines=22> */
[----:B------:R-:W-:Y:S01]  /*3e80*/  UIADD3 UR4, UR9, 0x200, URZ ;  /* 0x0000020009047890 */ /* 0x000fe2000fffe03f */
[----:B------:R-:W-:Y:S01]  /*3e90*/  UMOV UR5, 0xc0000010 ;  /* 0xc000001000057882 */ /* 0x000fe20000000000 */
[----:B--2---:R-:W-:-:S07]  /*3ea0*/  WARPGROUP.ARRIVE ;  /* 0x00000000000079c5 */ /* 0x004fce0000000000 */
[----:B------:R-:W-:Y:S03]  /*3eb0*/  HGMMA.64x256x16.F32.BF16 R24, gdesc[UR4], R24, gsb0 ;  /* 0x03e00000041879f0 */ /* 0x000fe60008001818 */
[----:B------:R-:W-:Y:S02]  /*3ec0*/  WARPGROUP.DEPBAR.LE gsb0, 0x0 ;  /* 0x00008000000079c5 */ /* 0x000fe40000010000 */
[----:B----4-:R-:W-:Y:S05]  /*3ed0*/  @!P0 BRA `(.L_x_28) ;  /* 0x0000000000048947 */ /* 0x010fea0003800000 */
[----:B------:R-:W-:Y:S01]  /*3ee0*/  BPT.TRAP 0x1 ;  /* 0x000000040000795c */ /* 0x000fe20000300000 */
.L_x_28:
[----:B------:R-:W-:Y:S01]  /*3ef0*/  ISETP.NE.AND P1, PT, R17, RZ, PT ;  /* 0x000000ff1100720c */ /* 0x000fe20003f25270 */
[----:B------:R-:W-:-:S12]  /*3f00*/  UISETP.GT.U32.AND UP0, UPT, UR40, 0x1, UPT ;  /* 0x000000012800788c */ /* 0x000fd8000bf04070 */
[----:B01----:R-:W-:-:S05]  /*3f10*/  @P1 LEA R5, R0, UR45, 0x3 ;  /* 0x0000002d00051c11 */ /* 0x003fca000f8e18ff */
[----:B------:R-:W-:-:S05]  /*3f20*/  @P1 VIADD R5, R5, 0x58 ;  /* 0x0000005805051836 */ /* 0x000fca0000000000 */
[----:B-----5:R-:W-:-:S04]  /*3f30*/  @P1 PRMT R5, R154, 0x654, R5 ;  /* 0x000006549a051816 */ /* 0x020fc80000000005 */
[----:B------:R0:W-:Y:S01]  /*3f40*/  @P1 SYNCS.ARRIVE.TRANS64.RED.A1T0 RZ, [R5+URZ], RZ ;  /* 0x000000ff05ff19a7 */ /* 0x0001e2000810043f */
[----:B------:R-:W-:-:S13]  /*3f50*/  PLOP3.LUT P1, PT, PT, PT, UP0, 0x80, 0x0 ;  /* 0x000000000000781c */ /* 0x000fda0003f2f008 */
[----:B0-----:R-:W-:Y:S05]  /*3f60*/  @P1 BRA `(.L_x_29) ;  /* 0x0000000000041947 */ /* 0x001fea0003800000 */
[----:B------:R-:W-:Y:S01]  /*3f70*/  BPT.TRAP 0x1 ;  /* 0x000000040000795c */ /* 0x000fe20000300000 */
.L_x_29:
[----:B------:R-:W-:Y:S01]  /*3f80*/  UIADD3 UR8, UR8, 0x1, URZ ;  /* 0x0000000108087890 */ /* 0x000fe2000fffe03f */
[C---:B------:R-:W-:Y:S01]  /*3f90*/  ISETP.GT.AND P2, PT, R3.reuse, 0x1, PT ;  /* 0x000000010300780c */ /* 0x040fe20003f44270 */
[----:B------:R-:W-:Y:S02]  /*3fa0*/  VIADD R0, R0, 0x1 ;  /* 0x0000000100007836 */ /* 0x000fe40000000000 */
[----:B------:R-:W-:Y:S01]  /*3fb0*/  UISETP.NE.AND UP0, UPT, UR8, 0xb, UPT ;  /* 0x0000000b0800788c */ /* 0x000fe2000bf05270 */
[----:B------:R-:W-:Y:S02]  /*3fc0*/  VIADD R3, R3, 0xffffffff ;  /* 0xffffffff03037836 */ /* 0x000fe40000000000 */
[C---:B------:R-:W-:Y:S01]  /*3fd0*/  ISETP.NE.AND P1, PT, R0.reuse, 0xb, PT ;  /* 0x0000000b0000780c */ /* 0x040fe20003f25270 */
[----:B------:R-:W-:Y:S02]  /*3fe0*/  USEL UR4, URZ, 0x1, UP0 ;  /* 0x000000013f047887 */ /* 0x000fe40008000000 */
[----:B------:R-:W-:Y:S01]  /*3ff0*/  USEL UR8, UR8, URZ, UP0 ;  /* 0x0000003f08087287 */ /* 0x000fe20008000000 */
[----:B------:R-:W-:-:S03]  /*4000*/  SEL R0, R0, RZ, P1 ;  /* 0x000000ff00007207 */ /* 0x000fc60000800000 */
[----:B------:R-:W-:Y:S01]  /*4010*/  LOP3.LUT R4, R4, UR4, RZ, 0x3c, !PT ;  /* 0x0000000404047c12 */ /* 0x000fe2000f8e3cff */
[----:B------:R-:W-:Y:S07]  /*4020*/  @P2 BRA `(.L_x_30) ;  /* 0xffffffe000802947 */ /* 0x000fee000383ffff */
.L_x_23:
[----:B01----:R-:W0:Y:S02]  /*4030*/  LDC R0, c[0x0][0x28c] ;  /* 0x0000a300ff007b82 */ /* 0x003e240000000800 */
[----:B0-----:R-:W-:-:S13]  /*4040*/  ISETP.GE.AND P1, PT, R0, 0x1, PT ;  /* 0x000000010000780c */ /* 0x001fda0003f26270 */
[----:B------:R-:W-:Y:S05]  /*4050*/  @!P1 BRA `(.L_x_31) ;  /* 0x00000000003c9947 */ /* 0x000fea0003800000 */
[----:B------:R-:W-:Y:S05]  /*4060*/  @!P0 BRA `(.L_x_32) ;  /* 0x0000000000048947 */ /* 0x000fea0003800000 */
[----:B------:R-:W-:Y:S01]  /*4070*/  BPT.TRAP 0x1 ;  /* 0x000000040000795c */ /* 0x000fe20000300000 */
.L_x_32:
[----:B------:R-:W-:Y:S01]  /*4080*/  ISETP.NE.AND P0, PT, R17, RZ, PT ;  /* 0x000000ff1100720c */ /* 0x000fe20003f05270 */
[----:B------:R-:W-:-:S12]  /*4090*/  UISETP.GT.U32.AND UP0, UPT, UR40, 0x1, UPT ;  /* 0x000000012800788c */ /* 0x000fd8000bf04070 */
[----:B------:R-:W-:-:S04]  /*40a0*/  @P0 VIADD R6, R6, UR39 ;  /* 0x0000002706060c36 */ /* 0x000fc80008000000 */
[----:B---34-:R-:W-:-:S05]  /*40b0*/  @P0 IMAD.WIDE.U32 R4, R6, -0x45d1745d, RZ ;  /* 0xba2e8ba306040825 */ /* 0x018fca00078e00ff */
[----:B------:R-:W-:-:S05]  /*40c0*/  @P0 SHF.R.U32.HI R0, RZ, 0x3, R5 ;  /* 0x00000003ff000819 */ /* 0x000fca0000011605 */
[----:B------:R-:W-:-:S05]  /*40d0*/  @P0 IMAD R0, R0, -0xb, R6 ;  /* 0xfffffff500000824 */ /* 0x000fca00078e0206 */
[----:B------:R-:W-:-:S05]  /*40e0*/  @P0 LEA R0, R0, UR45, 0x3 ;  /* 0x0000002d00000c11 */ /* 0x000fca000f8e18ff */
[----:B------:R-:W-:-:S05]  /*40f0*/  @P0 VIADD R0, R0, 0x58 ;  /* 0x0000005800000836 */ /* 0x000fca0000000000 */
[----:B------:R-:W-:-:S04]  /*4100*/  @P0 PRMT R0, R154, 0x654, R0 ;  /* 0x000006549a000816 */ /* 0x000fc80000000000 */
[----:B------:R0:W-:Y:S01]  /*4110*/  @P0 SYNCS.ARRIVE.TRANS64.RED.A1T0 RZ, [R0+URZ], RZ ;  /* 0x000000ff00ff09a7 */ /* 0x0001e2000810043f */
[----:B------:R-:W-:-:S13]  /*4120*/  PLOP3.LUT P0, PT, PT, PT, UP0, 0x80, 0x0 ;  /* 0x000000000000781c */ /* 0x000fda0003f0f008 */
[----:B0-----:R-:W-:Y:S05]  /*4130*/  @P0 BRA `(.L_x_31) ;  /* 0x0000000000040947 */ /* 0x001fea0003800000 */
[----:B------:R-:W-:Y:S01]  /*4140*/  BPT.TRAP 0x1 ;  /* 0x000000040000795c */ /* 0x000fe20000300000 */
.L_x_31:
[----:B------:R-:W0:Y:S01]  /*4150*/  S2R R6, SR_TID.X ;  /* 0x0000000000067919 */ /* 0x000e220000002100 */
[----:B------:R-:W-:Y:S01]  /*4160*/  IMAD.MOV.U32 R21, RZ, RZ, 0x6540 ;  /* 0x00006540ff157424 */ /* 0x000fe200078e00ff */
[----:B------:R-:W-:Y:S01]  /*4170*/  USHF.R.S32.HI UR10, URZ, 0x1f, UR43 ;  /* 0x0000001f3f0a7899 */ /* 0x000fe2000801142b */
[----:B------:R-:W-:Y:S01]  /*4180*/  IMAD.MOV.U32 R7, RZ, RZ, -0x2 ;  /* 0xfffffffeff077424 */ /* 0x000fe200078e00ff */
[----:B------:R-:W-:Y:S01]  /*4190*/  ULDC.64 UR8, c[0x0][0x5d0] ;  /* 0x0001740000087ab9 */ /* 0x000fe20000000a00 */
[----:B------:R-:W-:Y:S02]  /*41a0*/  UIMAD.WIDE UR6, UR41, 0x180, URZ ;  /* 0x00000180290678a5 */ /* 0x000fe4000f8e023f */
[----:B------:R-:W-:Y:S02]  /*41b0*/  UIMAD UR4, UR10, UR8, URZ ;  /* 0x000000080a0472a4 */ /* 0x000fe4000f8e023f */
[----:B------:R-:W-:Y:S02]  /*41c0*/  UIMAD UR41, UR41, 0x180, URZ ;  /* 0x00000180292978a4 */ /* 0x000fe4000f8e023f */
[----:B------:R-:W-:-:S02]  /*41d0*/  UIMAD UR4, UR43, UR9, UR4 ;  /* 0x000000092b0472a4 */ /* 0x000fc4000f8e0204 */
[----:B------:R-:W-:Y:S02]  /*41e0*/  UIADD3 UR39, UR44, UR39, URZ ;  /* 0x000000272c277290 */ /* 0x000fe4000fffe03f */
[----:B------:R-:W-:Y:S02]  /*41f0*/  UISETP.GE.U32.AND UP2, UPT, UR44, 0xb, UPT ;  /* 0x0000000b2c00788c */ /* 0x000fe4000bf46070 */
[----:B------:R-:W-:-:S04]  /*4200*/  UISETP.GT.U32.AND UP1, UPT, UR39, 0xa, UPT ;  /* 0x0000000a2700788c */ /* 0x000fc8000bf24070 */
[----:B------:R-:W-:Y:S01]  /*4210*/  UISETP.LT.U32.AND UP1, UPT, UR44, 0xb, UP1 ;  /* 0x0000000b2c00788c */ /* 0x000fe20008f21070 */
[--C-:B0-----:R-:W-:Y:S01]  /*4220*/  SHF.R.U32.HI R3, RZ, 0x7, R6.reuse ;  /* 0x00000007ff037819 */ /* 0x101fe20000011606 */
[C---:B------:R-:W-:Y:S01]  /*4230*/  IMAD.SHL.U32 R20, R6.reuse, 0x2, RZ ;  /* 0x0000000206147824 */ /* 0x040fe200078e00ff */
[----:B---34-:R-:W-:Y:S02]  /*4240*/  SHF.R.U32.HI R4, RZ, 0x2, R6 ;  /* 0x00000002ff047819 */ /* 0x018fe40000011606 */
[----:B------:R-:W-:Y:S02]  /*4250*/  LOP3.LUT R3, R3, 0x1, RZ, 0xc0, !PT ;  /* 0x0000000103037812 */ /* 0x000fe400078ec0ff */
[----:B------:R-:W-:Y:S02]  /*4260*/  LOP3.LUT R5, R6, 0x60, RZ, 0xc0, !PT ;  /* 0x0000006006057812 */ /* 0x000fe400078ec0ff */
[----:B------:R-:W-:Y:S01]  /*4270*/  LOP3.LUT R20, R20, 0x6, RZ, 0xc0, !PT ;  /* 0x0000000614147812 */ /* 0x000fe200078ec0ff */
[----:B------:R-:W-:Y:S01]  /*4280*/  IMAD.SHL.U32 R162, R3, 0x40, RZ ;  /* 0x0000004003a27824 */ /* 0x000fe200078e00ff */
[----:B------:R-:W-:-:S02]  /*4290*/  LOP3.LUT R4, R4, 0x7, RZ, 0xc0, !PT ;  /* 0x0000000704047812 */ /* 0x000fc400078ec0ff */
[----:B------:R-:W-:Y:S02]  /*42a0*/  SHF.R.U32.HI R5, RZ, 0x1, R5 ;  /* 0x00000001ff057819 */ /* 0x000fe40000011605 */
[----:B------:R-:W-:Y:S01]  /*42b0*/  PRMT R20, R20, R21, UR42 ;  /* 0x0000002a14147e16 */ /* 0x000fe20008000015 */
[----:B------:R-:W-:Y:S01]  /*42c0*/  USHF.L.U32 UR42, UR42, 0x8, URZ ;  /* 0x000000082a2a7899 */ /* 0x000fe2000800063f */
[--C-:B------:R-:W-:Y:S02]  /*42d0*/  IADD3 R0, RZ, -R5, -R4.reuse ;  /* 0x80000005ff007210 */ /* 0x100fe40007ffe804 */
[----:B------:R-:W-:Y:S01]  /*42e0*/  LOP3.LUT R162, R162, 0x40, R4, 0xe2, !PT ;  /* 0x00000040a2a27812 */ /* 0x000fe200078ee204 */
[----:B------:R-:W-:Y:S01]  /*42f0*/  IMAD.U32 R4, RZ, RZ, UR8 ;  /* 0x00000008ff047e24 */ /* 0x000fe2000f8e00ff */
[----:B------:R-:W-:Y:S01]  /*4300*/  SHF.R.S32.HI R21, RZ, 0x1f, R20 ;  /* 0x0000001fff157819 */ /* 0x000fe20000011414 */
[----:B------:R-:W-:Y:S01]  /*4310*/  ULDC UR8, c[0x0][0x284] ;  /* 0x0000a10000087ab9 */ /* 0x000fe20000000800 */
[----:B------:R-:W-:Y:S01]  /*4320*/  LOP3.LUT R162, R162, UR6, R5, 0xfe, !PT ;  /* 0x00000006a2a27c12 */ /* 0x000fe2000f8efe05 */
[----:B------:R-:W-:-:S02]  /*4330*/  IMAD R0, R3, -0x40, R0 ;  /* 0xffffffc003007824 */ /* 0x000fc400078e0200 */
[----:B------:R-:W-:-:S04]  /*4340*/  IMAD.WIDE.U32 R4, R4, UR43, R20 ;  /* 0x0000002b04047c25 */ /* 0x000fc8000f8e0014 */
[----:B------:R-:W-:Y:S01]  /*4350*/  VIADD R5, R5, UR4 ;  /* 0x0000000405057c36 */ /* 0x000fe20008000000 */
[----:B------:R-:W-:Y:S01]  /*4360*/  ULDC UR4, c[0x0][0x288] ;  /* 0x0000a20000047ab9 */ /* 0x000fe20000000800 */
[----:B------:R-:W-:Y:S01]  /*4370*/  IMAD.U32 R3, RZ, RZ, UR8 ;  /* 0x00000008ff037e24 */ /* 0x000fe2000f8e00ff */
[----:B------:R-:W-:-:S04]  /*4380*/  UISETP.GE.AND UP0, UPT, UR42, UR4, UPT ;  /* 0x000000042a00728c */ /* 0x000fc8000bf06270 */
[----:B------:R-:W-:Y:S02]  /*4390*/  UISETP.GE.OR UP0, UPT, UR41, UR8, UP0 ;  /* 0x000000082900728c */ /* 0x000fe40008706670 */
[----:B------:R-:W-:Y:S01]  /*43a0*/  IADD3 R3, R3, -UR41, R0 ;  /* 0x8000002903037c10 */ /* 0x000fe2000fffe000 */
[----:B------:R-:W-:Y:S01]  /*43b0*/  USEL UR8, URZ, 0x1, !UP1 ;  /* 0x000000013f087887 */ /* 0x000fe2000c800000 */
[----:B------:R-:W-:Y:S01]  /*43c0*/  LOP3.LUT R0, R6, 0x3, RZ, 0xc0, !PT ;  /* 0x0000000306007812 */ /* 0x000fe200078ec0ff */
[----:B------:R-:W-:Y:S01]  /*43d0*/  UMOV UR41, 0xffffffff ;  /* 0xffffffff00297882 */ /* 0x000fe20000000000 */
[----:B------:R-:W-:Y:S01]  /*43e0*/  PLOP3.LUT P0, PT, PT, PT, UP0, 0x80, 0x0 ;  /* 0x000000000000781c */ /* 0x000fe20003f0f008 */
[----:B------:R-:W-:Y:S02]  /*43f0*/  ULOP3.LUT UR38, UR38, UR8, URZ, 0x3c, !UPT ;  /* 0x0000000826267292 */ /* 0x000fe4000f8e3c3f */
[----:B------:R-:W-:Y:S01]  /*4400*/  IMAD R0, R0, R7, UR4 ;  /* 0x0000000400007e24 */ /* 0x000fe2000f8e0207 */
[----:B------:R-:W-:-:S03]  /*4410*/  UIMAD.WIDE.U32 UR4, UR39, -0x45d1745d, URZ ;  /* 0xba2e8ba3270478a5 */ /* 0x000fc6000f8e003f */
[----:B------:R-:W-:Y:S01]  /*4420*/  VIADD R0, R0, -UR42 ;  /* 0x8000002a00007c36 */ /* 0x000fe20008000000 */
[----:B------:R-:W-:-:S04]  /*4430*/  USHF.R.U32.HI UR4, URZ, 0x3, UR5 ;  /* 0x000000033f047899 */ /* 0x000fc80008011605 */
[----:B------:R-:W-:Y:S02]  /*4440*/  UIMAD UR39, UR4, -0xb, UR39 ;  /* 0xfffffff5042778a4 */ /* 0x000fe4000f8e0227 */
[----:B------:R-:W-:Y:S01]  /*4450*/  @UP2 ULOP3.LUT UR38, UR38, 0x1, UR4, 0x78, !UPT ;  /* 0x0000000126262892 */ /* 0x000fe2000f8e7804 */
[----:B------:R-:W-:Y:S11]  /*4460*/  @P0 BRA `(.L_x_33) ;  /* 0x0000018800240947 */ /* 0x000ff60003800000 */
[----:B-----5:R-:W-:Y:S01]  /*4470*/  FSETP.NEU.AND P0, PT, R16, RZ, PT ;  /* 0x000000ff1000720b */ /* 0x020fe20003f0d000 */
[----:B------:R-:W-:Y:S01]  /*4480*/  ULDC.64 UR8, c[0x0][0x5c8] ;  /* 0x0001720000087ab9 */ /* 0x000fe20000000a00 */
[----:B------:R-:W-:Y:S01]  /*4490*/  ISETP.GT.AND P1, PT, R3, RZ, PT ;  /* 0x000000ff0300720c */ /* 0x000fe20003f24270 */
[----:B------:R-:W-:Y:S01]  /*44a0*/  UIMAD UR4, UR7, UR8, URZ ;  /* 0x00000008070472a4 */ /* 0x000fe2000f8e023f */
[----:B------:R-:W-:Y:S01]  /*44b0*/  IMAD.U32 R13, RZ, RZ, UR9 ;  /* 0x00000009ff0d7e24 */ /* 0x000fe2000f8e00ff */
[----:B------:R-:W-:Y:S01]  /*44c0*/  BSSY B0, `(.L_x_33) ;  /* 0x0001883000007945 */ /* 0x000fe20003800000 */
[----:B------:R-:W-:Y:S01]  /*44d0*/  IMAD.WIDE.U32 R4, R162, UR8, R4 ;  /* 0x00000008a2047c25 */ /* 0x000fe2000f8e0004 */
[----:B------:R-:W-:-:S03]  /*44e0*/  ISETP.GT.AND P2, PT, R0, RZ, P1 ;  /* 0x000000ff0000720c */ /* 0x000fc60000f44270 */
[----:B------:R-:W-:-:S04]  /*44f0*/  IMAD R13, R162, R13, UR4 ;  /* 0x00000004a20d7e24 */ /* 0x000fc8000f8e020d */
[----:B------:R-:W-:Y:S01]  /*4500*/  IMAD.IADD R13, R5, 0x1, R13 ;  /* 0x00000001050d7824 */ /* 0x000fe200078e020d */
[----:B------:R-:W-:Y:S06]  /*4510*/  @!P0 BRA `(.L_x_34) ;  /* 0x000000f000b48947 */ /* 0x000fec0003800000 */
[----:B------:R-:W0:Y:S01]  /*4520*/  LDC.64 R152, c[0x0][0x5b8] ;  /* 0x00016e00ff987b82 */ /* 0x000e220000000a00 */
[----:B------:R-:W2:Y:S01]  /*4530*/  LDL.LU R12, [R1+0x200] ;  /* 0x00020000010c7983 */ /* 0x000ea20000300800 */
[----:B------:R-:W-:-:S06]  /*4540*/  ULDC.64 UR4, c[0x0][0x5c0] ;  /* 0x0001700000047ab9 */ /* 0x000fcc0000000a00 */
[----:B------:R-:W1:Y:S08]  /*4550*/  LDC.64 R18, c[0x0][0x5b0] ;  /* 0x00016c00ff127b82 */ /* 0x000e700000000a00 */
[----:B------:R-:W3:Y:S01]  /*4560*/  LDC.64 R14, c[0x0][0x5a8] ;  /* 0x00016a00ff0e7b82 */ /* 0x000ee20000000a00 */
[C---:B0-----:R-:W-:Y:S02]  /*4570*/  IMAD R163, R152.reuse, UR10, RZ ;  /* 0x0000000a98a37c24 */ /* 0x041fe4000f8e02ff */
[----:B------:R-:W-:-:S04]  /*4580*/  IMAD.WIDE.U32 R158, R152, UR43, R20 ;  /* 0x0000002b989e7c25 */ /* 0x000fc8000f8e0014 */
[----:B------:R-:W-:Y:S02]  /*4590*/  IMAD R163, R153, UR43, R163 ;  /* 0x0000002b99a37c24 */ /* 0x000fe4000f8e02a3 */
[----:B-1----:R-:W-:Y:S02]  /*45a0*/  IMAD R11, R18, UR7, RZ ;  /* 0x00000007120b7c24 */ /* 0x002fe4000f8e02ff */
[----:B------:R-:W-:Y:S02]  /*45b0*/  IMAD.IADD R23, R159, 0x1, R163 ;  /* 0x000000019f177824 */ /* 0x000fe400078e02a3 */
[----:B------:R-:W-:Y:S02]  /*45c0*/  IMAD.MOV.U32 R22, RZ, RZ, R158 ;  /* 0x000000ffff167224 */ /* 0x000fe400078e009e */
[C---:B------:R-:W-:Y:S02]  /*45d0*/  IMAD R11, R162.reuse, R19, R11 ;  /* 0x00000013a20b7224 */ /* 0x040fe400078e020b */
[----:B------:R-:W-:-:S04]  /*45e0*/  IMAD.WIDE.U32 R6, R162, R18, R22 ;  /* 0x00000012a2067225 */ /* 0x000fc800078e0016 */
[----:B------:R-:W-:Y:S01]  /*45f0*/  IMAD.IADD R5, R7, 0x1, R11 ;  /* 0x0000000107057824 */ /* 0x000fe200078e020b */
[----:B---3--:R-:W-:-:S04]  /*4600*/  LEA R8, P0, R6, R14, 0x1 ;  /* 0x0000000e06087211 */ /* 0x008fc800078008ff */
[----:B------:R-:W-:-:S05]  /*4610*/  LEA.HI.X R9, R6, R15, R5, 0x1, P0 ;  /* 0x0000000f06097211 */ /* 0x000fca00000f0c05 */
[----:B------:R-:W3:Y:S01]  /*4620*/  @P2 LDG.E.LTC128B.U16 R10, desc[UR36][R8.64] ;  /* 0x00000024080a2981 */ /* 0x000ee2000c1e1520 */
[----:B------:R-:W-:Y:S01]  /*4630*/  BSSY B1, `(.L_x_35) ;  /* 0x0000011000017945 */ /* 0x000fe20003800000 */
[----:B---3--:R-:W-:-:S04]  /*4640*/  IMAD.U32 R5, R10, 0x10000, RZ ;  /* 0x000100000a057824 */ /* 0x008fc800078e00ff */
[----:B------:R-:W-:-:S04]  /*4650*/  FMUL R5, R5, R16 ;  /* 0x0000001005057220 */ /* 0x000fc80000400000 */
[----:B--2---:R-:W-:Y:S01]  /*4660*/  FFMA R5, R12, R2, R5 ;  /* 0x000000020c057223 */ /* 0x004fe20000000005 */
[----:B------:R-:W-:-:S04]  /*4670*/  LEA R12, P0, R4, UR4, 0x1 ;  /* 0x00000004040c7c11 */ /* 0x000fc8000f8008ff */
[----:B------:R-:W-:Y:S02]  /*4680*/  LEA.HI.X R13, R4, UR5, R13, 0x1, P0 ;  /* 0x00000005040d7c11 */ /* 0x000fe400080f0c0d */
[----:B------:R-:W-:-:S05]  /*4690*/  F2FP.BF16.F32.PACK_AB R4, RZ, R5 ;  /* 0x00000005ff04723e */ /* 0x000fca00000010ff */
[----:B------:R0:W-:Y:S02]  /*46a0*/  @P2 STG.E.U16 desc[UR36][R12.64], R4 ;  /* 0x000000040c002986 */ /* 0x0001e4000c101524 */
[----:B0-----:R-:W-:-:S04]  /*46b0*/  IMAD.WIDE.U32 R4, R162, R18, R20 ;  /* 0x00000012a2047225 */ /* 0x001fc800078e0014 */
[----:B------:R-:W-:Y:S02]  /*46c0*/  IMAD.IADD R5, R11, 0x1, R5 ;  /* 0x000000010b057824 */ /* 0x000fe400078e0205 */
[----:B------:R-:W-:-:S04]  /*46d0*/  IMAD.WIDE.U32 R4, R152, UR43, R4 ;  /* 0x0000002b98047c25 */ /* 0x000fc8000f8e0004 */
[----:B------:R-:W-:Y:S01]  /*46e0*/  IMAD.IADD R5, R163, 0x1, R5 ;  /* 0x00000001a3057824 */ /* 0x000fe200078e0205 */
[----:B------:R-:W-:-:S04]  /*46f0*/  LEA R8, P0, R4, R14, 0x1 ;  /* 0x0000000e04087211 */ /* 0x000fc800078008ff */
[----:B------:R-:W-:Y:S02]  /*4700*/  LEA.HI.X R9, R4, R15, R5, 0x1, P0 ;  /* 0x0000000f04097211 */ /* 0x000fe400000f0c05 */
[----:B------:R-:W-:-:S13]  /*4710*/  ISETP.GT.AND P0, PT, R0, 0x1, P1 ;  /* 0x000000010000780c */ /* 0x000fda0000f04270 */
[----:B------:R-:W-:Y:S05]  /*4720*/  @!P0 BRA `(.L_x_36) ;  /* 0x0000000000048947 */ /* 0x000fea0003800000 */
[----:B------:R0:W5:Y:S02]  /*4730*/  LDG.E.LTC128B.U16 R10, desc[UR36][R8.64+0x2] ;  /* 0x00000224080a7981 */ /* 0x000164000c1e1520 */
.L_x_36:
[----:B------:R-:W-:Y:S05]  /*4740*/  BSYNC B1 ;  /* 0x0000000000017941 */ /* 0x000fea0003800000 */
.L_x_35:
[----:B------:R-:W2:Y:S01]  /*4750*/  LDL.LU R5, [R1+0x204] ;  /* 0x0002040001057983 */ /* 0x000ea20000300800 */
[----:B-----5:R-:W-:Y:S01]  /*4760*/  IMAD.U32 R4, R10, 0x10000, RZ ;  /* 0x000100000a047824 */ /* 0x020fe200078e00ff */
[C---:B------:R-:W-:Y:S01]  /*4770*/  SHF.L.U64.HI R165, R18.reuse, 0x3, R19 ;  /* 0x0000000312a57819 */ /* 0x040fe20000010213 */
[----:B------:R-:W-:Y:S01]  /*4780*/  IMAD.SHL.U32 R164, R18, 0x8, RZ ;  /* 0x0000000812a47824 */ /* 0x000fe200078e00ff */
[----:B------:R-:W3:Y:S01]  /*4790*/  LDL.LU R153, [R1+0x208] ;  /* 0x0002080001997983 */ /* 0x000ee20000300800 */
[----:B------:R-:W-:-:S04]  /*47a0*/  FMUL R4, R4, R16 ;  /* 0x0000001004047220 */ /* 0x000fc80000400000 */
[----:B--2---:R-:W-:Y:S01]  /*47b0*/  FFMA R4, R5, R2, R4 ;  /* 0x0000000205047223 */ /* 0x004fe20000000004 */
[----:B------:R-:W-:-:S04]  /*47c0*/  @P0 IMAD.MOV.U32 R5, RZ, RZ, R13 ;  /* 0x000000ffff050224 */ /* 0x000fc800078e000d */
[----:B------:R-:W-:-:S04]  /*47d0*/  F2FP.BF16.F32.PACK_AB R4, RZ, R4 ;  /* 0x00000004ff04723e */ /* 0x000fc800000010ff */
[----:B------:R-:W-:Y:S01]  /*47e0*/  PRMT R6, R4, 0x7610, R6 ;  /* 0x0000761004067816 */ /* 0x000fe20000000006 */
[----:B------:R-:W-:-:S05]  /*47f0*/  @P0 IMAD.MOV.U32 R4, RZ, RZ, R12 ;  /* 0x000000ffff040224 */ /* 0x000fca00078e000c */
[----:B------:R1:W-:Y:S01]  /*4800*/  @P0 STG.E.U16 desc[UR36][R4.64+0x2], R6 ;  /* 0x0000020604000986 */ /* 0x0003e2000c101524 */
[----:B------:R-:W-:-:S04]  /*4810*/  ISETP.GT.AND P0, PT, R3, 0x8, PT ;  /* 0x000000080300780c */ /* 0x000fc80003f04270 */
[----:B------:R-:W-:Y:S01]  /*4820*/  ISETP.GT.AND P2, PT, R0, RZ, P0 ;  /* 0x000000ff0000720c */ /* 0x000fe20000744270 */
[----:B-1----:R-:W-:-:S04]  /*4830*/  IMAD.WIDE.U32 R4, R162, R18, R164 ;  /* 0x00000012a2047225 */ /* 0x002fc800078e00a4 */
[----:B------:R-:W-:Y:S01]  /*4840*/  IMAD.IADD R11, R11, 0x1, R5 ;  /* 0x000000010b0b7824 */ /* 0x000fe200078e0205 */
[----:B------:R-:W-:-:S05]  /*4850*/  IADD3 R5, P3, R158, R4, RZ ;  /* 0x000000049e057210 */ /* 0x000fca0007f7e0ff */
[----:B------:R-:W-:Y:S01]  /*4860*/  IMAD.X R7, R11, 0x1, R23, P3 ;  /* 0x000000010b077824 */ /* 0x000fe200018e0617 */
[----:B------:R-:W-:-:S04]  /*4870*/  LEA R6, P3, R5, R14, 0x1 ;  /* 0x0000000e05067211 */ /* 0x000fc800078608ff */
[----:B------:R-:W-:-:S05]  /*4880*/  LEA.HI.X R7, R5, R15, R7, 0x1, P3 ;  /* 0x0000000f05077211 */ /* 0x000fca00018f0c07 */
[----:B------:R-:W2:Y:S01]  /*4890*/  @P2 LDG.E.LTC128B.U16 R10, desc[UR36][R6.64] ;  /* 0x00000024060a2981 */ /* 0x000ea2000c1e1520 */
[----:B------:R-:W-:Y:S01]  /*48a0*/  IADD3 R4, P3, R20, R4, RZ ;  /* 0x0000000414047210 */ /* 0x000fe20007f7e0ff */
[----:B------:R-:W-:Y:S01]  /*48b0*/  USHF.L.U64.HI UR4, UR8, 0x4, UR9 ;  /* 0x0000000408047899 */ /* 0x000fe20008010209 */
[----:B------:R-:W-:Y:S01]  /*48c0*/  ISETP.GT.AND P4, PT, R0, 0x1, P0 ;  /* 0x000000010000780c */ /* 0x000fe20000784270 */
[----:B------:R-:W-:Y:S02]  /*48d0*/  BSSY B1, `(.L_x_37) ;  /* 0x0000011000017945 */ /* 0x000fe40003800000 */
[----:B------:R-:W-:Y:S02]  /*48e0*/  IMAD.X R5, R21, 0x1, R11, P3 ;  /* 0x0000000115057824 */ /* 0x000fe400018e060b */
[----:B------:R-:W-:-:S04]  /*48f0*/  IMAD.WIDE.U32 R4, R152, UR43, R4 ;  /* 0x0000002b98047c25 */ /* 0x000fc8000f8e0004 */
[----:B------:R-:W-:Y:S02]  /*4900*/  IMAD.IADD R5, R163, 0x1, R5 ;  /* 0x00000001a3057824 */ /* 0x000fe400078e0205 */
[----:B--2---:R-:W-:-:S04]  /*4910*/  IMAD.U32 R6, R10, 0x10000, RZ ;  /* 0x000100000a067824 */ /* 0x004fc800078e00ff */
[----:B------:R-:W-:-:S04]  /*4920*/  FMUL R6, R6, R16 ;  /* 0x0000001006067220 */ /* 0x000fc80000400000 */
[----:B---3--:R-:W-:Y:S01]  /*4930*/  FFMA R11, R153, R2, R6 ;  /* 0x00000002990b7223 */ /* 0x008fe20000000006 */
[----:B------:R-:W-:-:S04]  /*4940*/  LEA R6, P3, R4, R14, 0x1 ;  /* 0x0000000e04067211 */ /* 0x000fc800078608ff */
[----:B------:R-:W-:Y:S01]  /*4950*/  LEA.HI.X R7, R4, R15, R5, 0x1, P3 ;  /* 0x0000000f04077211 */ /* 0x000fe200018f0c05 */
[----:B------:R-:W-:Y:S01]  /*4960*/  IMAD.U32 R4, RZ, RZ, UR8 ;  /* 0x00000008ff047e24 */ /* 0x000fe2000f8e00ff */
[----:B------:R-:W-:-:S04]  /*4970*/  F2FP.BF16.F32.PACK_AB R5, RZ, R11 ;  /* 0x0000000bff05723e */ /* 0x000fc800000010ff */
[----:B------:R-:W-:Y:S02]  /*4980*/  LEA R4, P3, R4, R12, 0x4 ;  /* 0x0000000c04047211 */ /* 0x000fe400078620ff */
[----:B------:R-:W-:Y:S02]  /*4990*/  PRMT R11, R5, 0x7610, R11 ;  /* 0x00007610050b7816 */ /* 0x000fe4000000000b */
[----:B------:R-:W-:-:S05]  /*49a0*/  IADD3.X R5, R13, UR4, RZ, P3, !PT ;  /* 0x000000040d057c10 */ /* 0x000fca0009ffe4ff */
[----:B------:R1:W-:Y:S01]  /*49b0*/  @P2 STG.E.U16 desc[UR36][R4.64], R11 ;  /* 0x0000000b04002986 */ /* 0x0003e2000c101524 */
[----:B------:R-:W-:Y:S05]  /*49c0*/  @!P4 BRA `(.L_x_38) ;  /* 0x000000000004c947 */ /* 0x000fea0003800000 */
[----:B------:R2:W5:Y:S02]  /*49d0*/  LDG.E.LTC128B.U16 R10, desc[UR36][R6.64+0x2] ;  /* 0x00000224060a7981 */ /* 0x000564000c1e1520 */
.L_x_38:
[----:B------:R-:W-:Y:S05]  /*49e0*/  BSYNC B1 ;  /* 0x0000000000017941 */ /* 0x000fea0003800000 */
.L_x_37:
[----:B------:R-:W3:Y:S01]  /*49f0*/  LDL.LU R153, [R1+0x20c] ;  /* 0x00020c0001997983 */ /* 0x000ee20000300800 */
[----:B-1---5:R-:W-:Y:S01]  /*4a00*/  IMAD.U32 R11, R10, 0x10000, RZ ;  /* 0x000100000a0b7824 */ /* 0x022fe200078e00ff */
[----:B------:R-:W-:Y:S01]  /*4a10*/  ISETP.GT.AND P2, PT, R0, 0x8, P1 ;  /* 0x000000080000780c */ /* 0x000fe20000f44270 */
[----:B------:R-:W-:Y:S02]  /*4a20*/  BSSY B1, `(.L_x_39) ;  /* 0x0000007000017945 */ /* 0x000fe40003800000 */
[----:B------:R-:W-:-:S04]  /*4a30*/  FMUL R11, R11, R16 ;  /* 0x000000100b0b7220 */ /* 0x000fc80000400000 */
[----:B---3--:R-:W-:-:S05]  /*4a40*/  FFMA R11, R153, R2, R11 ;  /* 0x00000002990b7223 */ /* 0x008fca000000000b */
[----:B------:R-:W-:-:S05]  /*4a50*/  F2FP.BF16.F32.PACK_AB R11, RZ, R11 ;  /* 0x0000000bff0b723e */ /* 0x000fca00000010ff */
[----:B------:R1:W-:Y:S01]  /*4a60*/  @P4 STG.E.U16 desc[UR36][R4.64+0x2], R11 ;  /* 0x0000020b04004986 */ /* 0x0003e2000c101524 */
[----:B------:R-:W-:Y:S05]  /*4a70*/  @!P2 BRA `(.L_x_40) ;  /* 0x000000000004a947 */ /* 0x000fea0003800000 */
[----:B------:R3:W5:Y:S02]  /*4a80*/  LDG.E.LTC128B.U16 R10, desc[UR36][R8.64+0x10] ;  /* 0x00001024080a7981 */ /* 0x000764000c1e1520 */
.L_x_40:
[----:B------:R-:W-:Y:S05]  /*4a90*/  BSYNC B1 ;  /* 0x0000000000017941 */ /* 0x000fea0003800000 */
.L_x_39:
[----:B------:R-:W4:Y:S01]  /*4aa0*/  LDL.LU R153, [R1+0x210] ;  /* 0x0002100001997983 */ /* 0x000f220000300800 */
[----:B-1---5:R-:W-:Y:S01]  /*4ab0*/  IMAD.U32 R11, R10, 0x10000, RZ ;  /* 0x000100000a0b7824 */ /* 0x022fe200078e00ff */
[----:B------:R-:W-:Y:S01]  /*4ac0*/  ISETP.GT.AND P3, PT, R0, 0x9, P1 ;  /* 0x000000090000780c */ /* 0x000fe20000f64270 */
[----:B------:R-:W-:Y:S02]  /*4ad0*/  BSSY B1, `(.L_x_41) ;  /* 0x0000007000017945 */ /* 0x000fe40003800000 */
[----:B------:R-:W-:-:S04]  /*4ae0*/  FMUL R11, R11, R16 ;  /* 0x000000100b0b7220 */ /* 0x000fc80000400000 */
[----:B----4-:R-:W-:-:S05]  /*4af0*/  FFMA R11, R153, R2, R11 ;  /* 0x00000002990b7223 */ /* 0x010fca000000000b */
[----:B------:R-:W-:-:S05]  /*4b00*/  F2FP.BF16.F32.PACK_AB R11, RZ, R11 ;  /* 0x0000000bff0b723e */ /* 0x000fca00000010ff */
[----:B------:R1:W-:Y:S01]  /*4b10*/  @P2 STG.E.U16 desc[UR36][R12.64+0x10], R11 ;  /* 0x0000100b0c002986 */ /* 0x0003e2000c101524 */
[----:B------:R-:W-:Y:S05]  /*4b20*/  @!P3 BRA `(.L_x_42) ;  /* 0x000000000004b947 */ /* 0x000fea0003800000 */
[----:B------:R4:W5:Y:S02]  /*4b30*/  LDG.E.LTC128B.U16 R10, desc[UR36][R8.64+0x12] ;  /* 0x00001224080a7981 */ /* 0x000964000c1e1520 */
.L_x_42:
[----:B------:R-:W-:Y:S05]  /*4b40*/  BSYNC B1 ;  /* 0x0000000000017941 */ /* 0x000fea0003800000 */
.L_x_41:
[----:B------:R-:W2:Y:S01]  /*4b50*/  LDL.LU R153, [R1+0x214] ;  /* 0x0002140001997983 */ /* 0x000ea20000300800 */
[----:B-1---5:R-:W-:Y:S01]  /*4b60*/  IMAD.U32 R11, R10, 0x10000, RZ ;  /* 0x000100000a0b7824 */ /* 0x022fe200078e00ff */
[----:B------:R-:W-:Y:S01]  /*4b70*/  ISETP.GT.AND P2, PT, R0, 0x8, P0 ;  /* 0x000000080000780c */ /* 0x000fe20000744270 */
[----:B------:R-:W-:Y:S02]  /*4b80*/  BSSY B1, `(.L_x_43) ;  /* 0x0000007000017945 */ /* 0x000fe40003800000 */
[----:B------:R-:W-:-:S04]  /*4b90*/  FMUL R11, R11, R16 ;  /* 0x000000100b0b7220 */ /* 0x000fc80000400000 */
[----:B--2---:R-:W-:-:S05]  /*4ba0*/  FFMA R11, R153, R2, R11 ;  /* 0x00000002990b7223 */ /* 0x004fca000000000b */
[----:B------:R-:W-:-:S05]  /*4bb0*/  F2FP.BF16.F32.PACK_AB R11, RZ, R11 ;  /* 0x0000000bff0b723e */ /* 0x000fca00000010ff */
[----:B------:R1:W-:Y:S01]  /*4bc0*/  @P3 STG.E.U16 desc[UR36][R12.64+0x12], R11 ;  /* 0x0000120b0c003986 */ /* 0x0003e2000c101524 */
[----:B------:R-:W-:Y:S05]  /*4bd0*/  @!P2 BRA `(.L_x_44) ;  /* 0x000000000004a947 */ /* 0x000fea0003800000 */
[----:B------:R2:W5:Y:S02]  /*4be0*/  LDG.E.LTC128B.U16 R10, desc[UR36][R6.64+0x10] ;  /* 0x00001024060a7981 */ /* 0x000564000c1e1520 */
.L_x_44:
[----:B------:R-:W-:Y:S05]  /*4bf0*/  BSYNC B1 ;  /* 0x0000000000017941 */ /* 0x000fea0003800000 */
.L_x_43:
[----:B------:R0:W-:Y:S04]  /*4c00*/  STL [R1+0x4c4], R71 ;  /* 0x0004c44701007387 */ /* 0x0001e80000100800 */
[----:B0-----:R-:W3:Y:S01]  /*4c10*/  LDL.LU R71, [R1+0x218] ;  /* 0x0002180001477983 */ /* 0x001ee20000300800 */
[----:B-1---5:R-:W-:Y:S01]  /*4c20*/  IMAD.U32 R11, R10, 0x10000, RZ ;  /* 0x000100000a0b7824 */ /* 0x022fe200078e00ff */
[----:B------:R-:W-:Y:S02]  /*4c30*/  ISETP.GT.AND P3, PT, R0, 0x9, P0 ;  /* 0x000000090000780c */ /* 0x000fe40000764270 */
[----:B------:R0:W-:Y:S01]  /*4c40*/  STL [R1+0x4c0], R70 ;  /* 0x0004c04601007387 */ /* 0x0001e20000100800 */
[----:B------:R-:W-:-:S03]  /*4c50*/  FMUL R11, R11, R16 ;  /* 0x000000100b0b7220 */ /* 0x000fc60000400000 */
[----:B0-----:R-:W4:Y:S04]  /*4c60*/  LDL.LU R70, [R1+0x21c] ;  /* 0x00021c0001467983 */ /* 0x001f280000300800 */
[----:B------:R0:W-:Y:S04]  /*4c70*/  STL [R1+0x4bc], R69 ;  /* 0x0004bc4501007387 */ /* 0x0001e80000100800 */
[----:B0-----:R-:W2:Y:S04]  /*4c80*/  LDL.LU R69, [R1+0x220] ;  /* 0x0002200001457983 */ /* 0x001ea80000300800 */
        /* <DEDUP_REMOVED lines=38> */
[----:B------:R0:W-:Y:S01]  /*4ef0*/  STL [R1+0x46c], R49 ;  /* 0x00046c3101007387 */ /* 0x0001e20000100800 */
[----:B---3--:R-:W-:-:S05]  /*4f00*/  FFMA R11, R71, R2, R11 ;  /* 0x00000002470b7223 */ /* 0x008fca000000000b */
[----:B------:R-:W-:Y:S01]  /*4f10*/  F2FP.BF16.F32.PACK_AB R11, RZ, R11 ;  /* 0x0000000bff0b723e */ /* 0x000fe200000010ff */
[----:B0-----:R-:W3:Y:S04]  /*4f20*/  LDL.LU R49, [R1+0x270] ;  /* 0x0002700001317983 */ /* 0x001ee80000300800 */
[----:B------:R-:W-:Y:S04]  /*4f30*/  @P2 STG.E.U16 desc[UR36][R4.64+0x10], R11 ;  /* 0x0000100b04002986 */ /* 0x000fe8000c101524 */
[----:B------:R-:W4:Y:S01]  /*4f40*/  @P3 LDG.E.LTC128B.U16 R10, desc[UR36][R6.64+0x12] ;  /* 0x00001224060a3981 */ /* 0x000f22000c1e1520 */
[----:B------:R-:W-:-:S03]  /*4f50*/  ISETP.GT.AND P2, PT, R0, 0x10, P1 ;  /* 0x000000100000780c */ /* 0x000fc60000f44270 */
[----:B------:R0:W-:Y:S04]  /*4f60*/  STL [R1+0x468], R48 ;  /* 0x0004683001007387 */ /* 0x0001e80000100800 */
[----:B0-----:R-:W3:Y:S04]  /*4f70*/  LDL.LU R48, [R1+0x274] ;  /* 0x0002740001307983 */ /* 0x001ee80000300800 */
        /* <DEDUP_REMOVED lines=24> */
[----:B------:R-:W3:Y:S04]  /*5100*/  LDL.LU R235, [R1+0x2d8] ;  /* 0x0002d80001eb7983 */ /* 0x000ee80000300800 */
        /* <DEDUP_REMOVED lines=27> */
[----:B------:R-:W3:Y:S01]  /*52c0*/  LDL.LU R207, [R1+0x348] ;  /* 0x0003480001cf7983 */ /* 0x000ee20000300800 */
[----:B----4-:R-:W-:-:S03]  /*52d0*/  IMAD.U32 R11, R10, 0x10000, RZ ;  /* 0x000100000a0b7824 */ /* 0x010fc600078e00ff */
[----:B------:R-:W4:Y:S01]  /*52e0*/  LDL.LU R206, [R1+0x34c] ;  /* 0x00034c0001ce7983 */ /* 0x000f220000300800 */
[----:B------:R-:W-:-:S03]  /*52f0*/  FMUL R11, R11, R16 ;  /* 0x000000100b0b7220 */ /* 0x000fc60000400000 */
[----:B------:R-:W4:Y:S01]  /*5300*/  LDL.LU R205, [R1+0x350] ;  /* 0x0003500001cd7983 */ /* 0x000f220000300800 */
[----:B------:R-:W-:-:S03]  /*5310*/  FFMA R11, R70, R2, R11 ;  /* 0x00000002460b7223 */ /* 0x000fc6000000000b */
[----:B------:R-:W4:Y:S02]  /*5320*/  LDL.LU R204, [R1+0x354] ;  /* 0x0003540001cc7983 */ /* 0x000f240000300800 */
[----:B------:R-:W-:Y:S02]  /*5330*/  F2FP.BF16.F32.PACK_AB R11, RZ, R11 ;  /* 0x0000000bff0b723e */ /* 0x000fe400000010ff */
[----:B------:R-:W4:Y:S04]  /*5340*/  LDL.LU R203, [R1+0x358] ;  /* 0x0003580001cb7983 */ /* 0x000f280000300800 */
[----:B------:R-:W-:Y:S04]  /*5350*/  @P3 STG.E.U16 desc[UR36][R4.64+0x12], R11 ;  /* 0x0000120b04003986 */ /* 0x000fe8000c101524 */
[----:B------:R-:W2:Y:S01]  /*5360*/  @P2 LDG.E.LTC128B.U16 R10, desc[UR36][R8.64+0x20] ;  /* 0x00002024080a2981 */ /* 0x000ea2000c1e1520 */
[----:B------:R-:W-:-:S03]  /*5370*/  ISETP.GT.AND P3, PT, R0, 0x11, P1 ;  /* 0x000000110000780c */ /* 0x000fc60000f64270 */
[----:B------:R-:W4:Y:S04]  /*5380*/  LDL.LU R202, [R1+0x35c] ;  /* 0x00035c0001ca7983 */ /* 0x000f280000300800 */
        /* <DEDUP_REMOVED lines=40> */
[----:B------:R0:W-:Y:S04]  /*5610*/  STL [R1+0x434], R35 ;  /* 0x0004342301007387 */ /* 0x0001e80000100800 */
[----:B0-----:R-:W4:Y:S04]  /*5620*/  LDL.LU R35, [R1+0x2d4] ;  /* 0x0002d40001237983 */ /* 0x001f280000300800 */
        /* <DEDUP_REMOVED lines=16> */
[----:B------:R0:W-:Y:S01]  /*5730*/  STL [R1+0x410], R26 ;  /* 0x0004101a01007387 */ /* 0x0001e20000100800 */
[----:B--2---:R-:W-:-:S04]  /*5740*/  IMAD.U32 R11, R10, 0x10000, RZ ;  /* 0x000100000a0b7824 */ /* 0x004fc800078e00ff */
[----:B------:R-:W-:Y:S01]  /*5750*/  FMUL R11, R11, R16 ;  /* 0x000000100b0b7220 */ /* 0x000fe20000400000 */
[----:B0-----:R-:W2:Y:S03]  /*5760*/  LDL.LU R26, [R1+0x2b0] ;  /* 0x0002b000011a7983 */ /* 0x001ea60000300800 */
[----:B------:R-:W-:Y:S01]  /*5770*/  FFMA R11, R69, R2, R11 ;  /* 0x00000002450b7223 */ /* 0x000fe2000000000b */
[----:B------:R0:W-:Y:S04]  /*5780*/  STL [R1+0x40c], R25 ;  /* 0x00040c1901007387 */ /* 0x0001e80000100800 */
[----:B------:R-:W-:-:S05]  /*5790*/  F2FP.BF16.F32.PACK_AB R11, RZ, R11 ;  /* 0x0000000bff0b723e */ /* 0x000fca00000010ff */
[----:B------:R-:W-:Y:S04]  /*57a0*/  @P2 STG.E.U16 desc[UR36][R12.64+0x20], R11 ;  /* 0x0000200b0c002986 */ /* 0x000fe8000c101524 */
[----:B------:R-:W3:Y:S01]  /*57b0*/  @P3 LDG.E.LTC128B.U16 R10, desc[UR36][R8.64+0x22] ;  /* 0x00002224080a3981 */ /* 0x000ee2000c1e1520 */
[----:B------:R-:W-:-:S03]  /*57c0*/  ISETP.GT.AND P2, PT, R0, 0x10, P0 ;  /* 0x000000100000780c */ /* 0x000fc60000744270 */
[----:B0-----:R-:W4:Y:S04]  /*57d0*/  LDL.LU R25, [R1+0x2ac] ;  /* 0x0002ac0001197983 */ /* 0x001f280000300800 */
[----:B------:R0:W-:Y:S04]  /*57e0*/  STL [R1+0x408], R17 ;  /* 0x0004081101007387 */ /* 0x0001e80000100800 */
[----:B0-----:R-:W2:Y:S04]  /*57f0*/  LDL.LU R17, [R1+0x2a8] ;  /* 0x0002a80001117983 */ /* 0x001ea80000300800 */
[----:B------:R-:W5:Y:S04]  /*5800*/  LDL.LU R71, [R1+0x4c4] ;  /* 0x0004c40001477983 */ /* 0x000f680000300800 */
[----:B------:R-:W5:Y:S04]  /*5810*/  LDL.LU R70, [R1+0x4c0] ;  /* 0x0004c00001467983 */ /* 0x000f680000300800 */
[----:B------:R-:W5:Y:S01]  /*5820*/  LDL.LU R69, [R1+0x4bc] ;  /* 0x0004bc0001457983 */ /* 0x000f620000300800 */
[----:B---3--:R-:W-:-:S04]  /*5830*/  IMAD.U32 R11, R10, 0x10000, RZ ;  /* 0x000100000a0b7824 */ /* 0x008fc800078e00ff */
[----:B------:R-:W-:-:S04]  /*5840*/  FMUL R11, R11, R16 ;  /* 0x000000100b0b7220 */ /* 0x000fc80000400000 */
[----:B------:R-:W-:Y:S02]  /*5850*/  FFMA R11, R68, R2, R11 ;  /* 0x00000002440b7223 */ /* 0x000fe4000000000b */
[----:B------:R-:W5:Y:S03]  /*5860*/  LDL.LU R68, [R1+0x4b8] ;  /* 0x0004b80001447983 */ /* 0x000f660000300800 */
[----:B------:R-:W-:-:S05]  /*5870*/  F2FP.BF16.F32.PACK_AB R11, RZ, R11 ;  /* 0x0000000bff0b723e */ /* 0x000fca00000010ff */
[----:B------:R0:W-:Y:S04]  /*5880*/  @P3 STG.E.U16 desc[UR36][R12.64+0x22], R11 ;  /* 0x0000220b0c003986 */ /* 0x0001e8000c101524 */
[----:B------:R-:W0:Y:S01]  /*5890*/  @P2 LDG.E.LTC128B.U16 R10, desc[UR36][R6.64+0x20] ;  /* 0x00002024060a2981 */ /* 0x000e22000c1e1520 */
[----:B------:R-:W-:Y:S01]  /*58a0*/  ISETP.GT.AND P3, PT, R0, 0x11, P0 ;  /* 0x000000110000780c */ /* 0x000fe20000764270 */
[----:B0-----:R-:W-:-:S04]  /*58b0*/  IMAD.U32 R11, R10, 0x10000, RZ ;  /* 0x000100000a0b7824 */ /* 0x001fc800078e00ff */
        /* <DEDUP_REMOVED lines=257> */
[----:B--2---:R-:W-:-:S05]  /*68d0*/  FFMA R11, R17, R2, R11 ;  /* 0x00000002110b7223 */ /* 0x004fca000000000b */
[----:B------:R-:W-:-:S05]  /*68e0*/  F2FP.BF16.F32.PACK_AB R11, RZ, R11 ;  /* 0x0000000bff0b723e */ /* 0x000fca00000010ff */
[----:B------:R0:W-:Y:S04]  /*68f0*/  @P2 STG.E.U16 desc[UR36][R4.64+0xa0], R11 ;  /* 0x0000a00b04002986 */ /* 0x0001e8000c101524 */
[----:B------:R-:W0:Y:S01]  /*6900*/  @P3 LDG.E.LTC128B.U16 R10, desc[UR36][R6.64+0xa2] ;  /* 0x0000a224060a3981 */ /* 0x000e22000c1e1520 */
[----:B------:R-:W-:Y:S01]  /*6910*/  ISETP.GT.AND P2, PT, R0, 0x58, P1 ;  /* 0x000000580000780c */ /* 0x000fe20000f44270 */
[----:B0-----:R-:W-:-:S04]  /*6920*/  IMAD.U32 R11, R10, 0x10000, RZ ;  /* 0x000100000a0b7824 */ /* 0x001fc800078e00ff */
[----:B------:R-:W-:-:S04]  /*6930*/  FMUL R11, R11, R16 ;  /* 0x000000100b0b7220 */ /* 0x000fc80000400000 */
[----:B----4-:R-:W-:-:S05]  /*6940*/  FFMA R11, R25, R2, R11 ;  /* 0x00000002190b7223 */ /* 0x010fca000000000b */
[----:B------:R-:W-:-:S05]  /*6950*/  F2FP.BF16.F32.PACK_AB R11, RZ, R11 ;  /* 0x0000000bff0b723e */ /* 0x000fca00000010ff */
[----:B------:R0:W-:Y:S04]  /*6960*/  @P3 STG.E.U16 desc[UR36][R4.64+0xa2], R11 ;  /* 0x0000a20b04003986 */ /* 0x0001e8000c101524 */
[----:B------:R-:W0:Y:S01]  /*6970*/  @P2 LDG.E.LTC128B.U16 R10, desc[UR36][R8.64+0xb0] ;  /* 0x0000b024080a2981 */ /* 0x000e22000c1e1520 */
[----:B------:R-:W-:Y:S01]  /*6980*/  ISETP.GT.AND P3, PT, R0, 0x59, P1 ;  /* 0x000000590000780c */ /* 0x000fe20000f64270 */
[----:B0-----:R-:W-:-:S04]  /*6990*/  IMAD.U32 R11, R10, 0x10000, RZ ;  /* 0x000100000a0b7824 */ /* 0x001fc800078e00ff */
[----:B------:R-:W-:-:S04]  /*69a0*/  FMUL R11, R11, R16 ;  /* 0x000000100b0b7220 */ /* 0x000fc80000400000 */
[----:B------:R-:W-:-:S05]  /*69b0*/  FFMA R11, R26, R2, R11 ;  /* 0x000000021a0b7223 */ /* 0x000fca000000000b */
        /* <DEDUP_REMOVED lines=562> */
[----:B------:R1:W2:Y:S01]  /*8ce0*/  @P1 LDG.E.LTC128B.U16 R10, desc[UR36][R8.64+0x1f2] ;  /* 0x0001f224080a1981 */ /* 0x0002a2000c1e1520 */
[----:B------:R-:W-:Y:S01]  /*8cf0*/  ISETP.GT.AND P2, PT, R0, 0xf8, P0 ;  /* 0x000000f80000780c */ /* 0x000fe20000744270 */
[----:B-1----:R-:W-:Y:S02]  /*8d00*/  @P1 IMAD.MOV.U32 R9, RZ, RZ, R13 ;  /* 0x000000ffff091224 */ /* 0x002fe400078e000d */
[----:B--2---:R-:W-:-:S04]  /*8d10*/  IMAD.U32 R8, R10, 0x10000, RZ ;  /* 0x000100000a087824 */ /* 0x004fc800078e00ff */
[----:B------:R-:W-:-:S04]  /*8d20*/  FMUL R8, R8, R16 ;  /* 0x0000001008087220 */ /* 0x000fc80000400000 */
[----:B------:R-:W-:-:S05]  /*8d30*/  FFMA R8, R160, R2, R8 ;  /* 0x00000002a0087223 */ /* 0x000fca0000000008 */
[----:B------:R-:W-:-:S04]  /*8d40*/  F2FP.BF16.F32.PACK_AB R8, RZ, R8 ;  /* 0x00000008ff08723e */ /* 0x000fc800000010ff */
[----:B0-----:R-:W-:Y:S01]  /*8d50*/  PRMT R11, R8, 0x7610, R11 ;  /* 0x00007610080b7816 */ /* 0x001fe2000000000b */
[----:B------:R-:W-:-:S05]  /*8d60*/  @P1 IMAD.MOV.U32 R8, RZ, RZ, R12 ;  /* 0x000000ffff081224 */ /* 0x000fca00078e000c */
[----:B------:R0:W-:Y:S04]  /*8d70*/  @P1 STG.E.U16 desc[UR36][R8.64+0x1f2], R11 ;  /* 0x0001f20b08001986 */ /* 0x0001e8000c101524 */
[----:B------:R-:W0:Y:S01]  /*8d80*/  @P2 LDG.E.LTC128B.U16 R10, desc[UR36][R6.64+0x1f0] ;  /* 0x0001f024060a2981 */ /* 0x000e22000c1e1520 */
[----:B------:R-:W-:Y:S01]  /*8d90*/  ISETP.GT.AND P1, PT, R0, 0xf9, P0 ;  /* 0x000000f90000780c */ /* 0x000fe20000724270 */
[----:B0-----:R-:W-:-:S04]  /*8da0*/  IMAD.U32 R8, R10, 0x10000, RZ ;  /* 0x000100000a087824 */ /* 0x001fc800078e00ff */
[----:B------:R-:W-:-:S04]  /*8db0*/  FMUL R8, R8, R16 ;  /* 0x0000001008087220 */ /* 0x000fc80000400000 */
[----:B------:R-:W-:Y:S01]  /*8dc0*/  FFMA R8, R155, R2, R8 ;  /* 0x000000029b087223 */ /* 0x000fe20000000008 */
[----:B------:R-:W-:-:S04]  /*8dd0*/  PRMT R153, R10, 0x7610, R153 ;  /* 0x000076100a997816 */ /* 0x000fc80000000099 */
[----:B------:R-:W-:-:S05]  /*8de0*/  F2FP.BF16.F32.PACK_AB R8, RZ, R8 ;  /* 0x00000008ff08723e */ /* 0x000fca00000010ff */
[----:B------:R0:W-:Y:S04]  /*8df0*/  @P2 STG.E.U16 desc[UR36][R4.64+0x1f0], R8 ;  /* 0x0001f00804002986 */ /* 0x0001e8000c101524 */
[----:B------:R1:W2:Y:S01]  /*8e00*/  @P1 LDG.E.LTC128B.U16 R153, desc[UR36][R6.64+0x1f2] ;  /* 0x0001f22406991981 */ /* 0x0002a2000c1e1520 */
[----:B------:R-:W-:-:S05]  /*8e10*/  IADD3 R155, P0, R162, 0x80, RZ ;  /* 0x00000080a29b7810 */ /* 0x000fca0007f1e0ff */
[----:B-1----:R-:W-:Y:S01]  /*8e20*/  IMAD.X R6, RZ, RZ, UR7, P0 ;  /* 0x00000007ff067e24 */ /* 0x002fe200080e06ff */
[----:B------:R-:W-:-:S03]  /*8e30*/  ISETP.GT.AND P0, PT, R3, 0x80, PT ;  /* 0x000000800300780c */ /* 0x000fc60003f04270 */
[-C--:B------:R-:W-:Y:S01]  /*8e40*/  IMAD R6, R6, R18.reuse, RZ ;  /* 0x0000001206067224 */ /* 0x080fe200078e02ff */
[----:B------:R-:W-:Y:S01]  /*8e50*/  ISETP.GT.AND P4, PT, R0, RZ, P0 ;  /* 0x000000ff0000720c */ /* 0x000fe20000784270 */
[----:B0-----:R-:W-:-:S04]  /*8e60*/  IMAD.WIDE.U32 R8, R155, R18, R22 ;  /* 0x000000129b087225 */ /* 0x001fc800078e0016 */
[----:B------:R-:W-:Y:S01]  /*8e70*/  IMAD R160, R155, R19, R6 ;  /* 0x000000139ba07224 */ /* 0x000fe200078e0206 */
[----:B------:R-:W-:-:S03]  /*8e80*/  LEA R6, P2, R8, R14, 0x1 ;  /* 0x0000000e08067211 */ /* 0x000fc600078408ff */
[----:B------:R-:W-:Y:S02]  /*8e90*/  IMAD.IADD R10, R9, 0x1, R160 ;  /* 0x00000001090a7824 */ /* 0x000fe400078e02a0 */
[----:B--2---:R-:W-:-:S04]  /*8ea0*/  IMAD.U32 R7, R153, 0x10000, RZ ;  /* 0x0001000099077824 */ /* 0x004fc800078e00ff */
[----:B------:R-:W-:-:S04]  /*8eb0*/  FMUL R7, R7, R16 ;  /* 0x0000001007077220 */ /* 0x000fc80000400000 */
[----:B------:R-:W-:Y:S02]  /*8ec0*/  FFMA R7, R157, R2, R7 ;  /* 0x000000029d077223 */ /* 0x000fe40000000007 */
[----:B------:R-:W2:Y:S03]  /*8ed0*/  LDL.LU R157, [R1] ;  /* 0x00000000019d7983 */ /* 0x000ea60000300800 */
[----:B------:R-:W-:Y:S01]  /*8ee0*/  F2FP.BF16.F32.PACK_AB R9, RZ, R7 ;  /* 0x00000007ff09723e */ /* 0x000fe200000010ff */
[----:B------:R-:W3:Y:S01]  /*8ef0*/  LDL.LU R161, [R1+0x8] ;  /* 0x0000080001a17983 */ /* 0x000ee20000300800 */
[----:B------:R-:W-:-:S03]  /*8f00*/  LEA.HI.X R7, R8, R15, R10, 0x1, P2 ;  /* 0x0000000f08077211 */ /* 0x000fc600010f0c0a */
[----:B------:R0:W-:Y:S04]  /*8f10*/  @P1 STG.E.U16 desc[UR36][R4.64+0x1f2], R9 ;  /* 0x0001f20904001986 */ /* 0x0001e8000c101524 */
[----:B------:R1:W4:Y:S04]  /*8f20*/  @P4 LDG.E.LTC128B.U16 R153, desc[UR36][R6.64] ;  /* 0x0000002406994981 */ /* 0x000328000c1e1520 */
        /* <DEDUP_REMOVED lines=49> */
[----:B-1----:R-:W-:-:S03]  /*9240*/  IMAD.WIDE.U32 R6, R155, R18, R20 ;  /* 0x000000129b067225 */ /* 0x002fc600078e0014 */
[----:B------:R-:W3:Y:S04]  /*9250*/  LDL.LU R198, [R1+0x17c] ;  /* 0x00017c0001c67983 */ /* 0x000ee80000300800 */
[----:B------:R-:W3:Y:S04]  /*9260*/  LDL.LU R197, [R1+0x180] ;  /* 0x0001800001c57983 */ /* 0x000ee80000300800 */
[----:B------:R-:W3:Y:S04]  /*9270*/  LDL.LU R196, [R1+0x184] ;  /* 0x0001840001c47983 */ /* 0x000ee80000300800 */
[----:B------:R-:W3:Y:S01]  /*9280*/  LDL.LU R195, [R1+0x188] ;  /* 0x0001880001c37983 */ /* 0x000ee20000300800 */
[----:B------:R-:W-:-:S03]  /*9290*/  IMAD.IADD R7, R160, 0x1, R7 ;  /* 0x00000001a0077824 */ /* 0x000fc600078e0207 */
[----:B------:R-:W3:Y:S04]  /*92a0*/  LDL.LU R194, [R1+0x18c] ;  /* 0x00018c0001c27983 */ /* 0x000ee80000300800 */
[----:B------:R-:W3:Y:S01]  /*92b0*/  LDL.LU R193, [R1+0x190] ;  /* 0x0001900001c17983 */ /* 0x000ee20000300800 */
[----:B------:R-:W-:-:S03]  /*92c0*/  USHF.L.U32 UR4, UR8, 0x8, URZ ;  /* 0x0000000808047899 */ /* 0x000fc6000800063f */
[----:B------:R-:W3:Y:S04]  /*92d0*/  LDL.LU R192, [R1+0x194] ;  /* 0x0001940001c07983 */ /* 0x000ee80000300800 */
[----:B------:R-:W3:Y:S04]  /*92e0*/  LDL.LU R191, [R1+0x198] ;  /* 0x0001980001bf7983 */ /* 0x000ee80000300800 */
[----:B------:R-:W3:Y:S01]  /*92f0*/  LDL.LU R190, [R1+0x19c] ;  /* 0x00019c0001be7983 */ /* 0x000ee20000300800 */
[----:B------:R-:W-:-:S03]  /*9300*/  ISETP.GT.AND P2, PT, R0, 0x1, P0 ;  /* 0x000000010000780c */ /* 0x000fc60000744270 */
[----:B------:R-:W3:Y:S01]  /*9310*/  LDL.LU R189, [R1+0x1a0] ;  /* 0x0001a00001bd7983 */ /* 0x000ee20000300800 */
[----:B------:R-:W-:-:S03]  /*9320*/  USHF.L.U64.HI UR5, UR8, 0x8, UR9 ;  /* 0x0000000808057899 */ /* 0x000fc60008010209 */
        /* <DEDUP_REMOVED lines=19> */
[----:B--2---:R-:W-:Y:S01]  /*9460*/  FFMA R11, R157, R2, R8 ;  /* 0x000000029d0b7223 */ /* 0x004fe20000000008 */
[----:B0-----:R-:W-:Y:S01]  /*9470*/  IMAD.WIDE.U32 R8, R152, UR43, R6 ;  /* 0x0000002b98087c25 */ /* 0x001fe2000f8e0006 */
[----:B------:R-:W-:Y:S01]  /*9480*/  IADD3 R6, P1, R12, UR4, RZ ;  /* 0x000000040c067c10 */ /* 0x000fe2000ff3e0ff */
[----:B------:R-:W2:Y:S02]  /*9490*/  LDL.LU R171, [R1+0x1e8] ;  /* 0x0001e80001ab7983 */ /* 0x000ea40000300800 */
[----:B------:R-:W-:Y:S01]  /*94a0*/  F2FP.BF16.F32.PACK_AB R11, RZ, R11 ;  /* 0x0000000bff0b723e */ /* 0x000fe200000010ff */
[----:B------:R-:W-:Y:S01]  /*94b0*/  IMAD.IADD R9, R163, 0x1, R9 ;  /* 0x00000001a3097824 */ /* 0x000fe200078e0209 */
[----:B------:R-:W-:Y:S01]  /*94c0*/  LEA R10, P3, R8, R14, 0x1 ;  /* 0x0000000e080a7211 */ /* 0x000fe200078608ff */
[----:B------:R-:W2:Y:S01]  /*94d0*/  LDL.LU R170, [R1+0x1ec] ;  /* 0x0001ec0001aa7983 */ /* 0x000ea20000300800 */
[----:B------:R-:W-:-:S02]  /*94e0*/  IADD3.X R7, R13, UR5, RZ, P1, !PT ;  /* 0x000000050d077c10 */ /* 0x000fc40008ffe4ff */
[----:B------:R-:W-:Y:S01]  /*94f0*/  PRMT R156, R11, 0x7610, R156 ;  /* 0x000076100b9c7816 */ /* 0x000fe2000000009c */
[----:B------:R-:W2:Y:S01]  /*9500*/  LDL.LU R169, [R1+0x1f0] ;  /* 0x0001f00001a97983 */ /* 0x000ea20000300800 */
[----:B------:R-:W-:-:S03]  /*9510*/  LEA.HI.X R11, R8, R15, R9, 0x1, P3 ;  /* 0x0000000f080b7211 */ /* 0x000fc600018f0c09 */
[----:B------:R0:W-:Y:S04]  /*9520*/  @P4 STG.E.U16 desc[UR36][R6.64], R156 ;  /* 0x0000009c06004986 */ /* 0x0001e8000c101524 */
[----:B------:R-:W3:Y:S04]  /*9530*/  @P2 LDG.E.LTC128B.U16 R153, desc[UR36][R10.64+0x2] ;  /* 0x000002240a992981 */ /* 0x000ee8000c1e1520 */
[----:B------:R-:W2:Y:S01]  /*9540*/  LDL.LU R168, [R1+0x1f4] ;  /* 0x0001f40001a87983 */ /* 0x000ea20000300800 */
[----:B0-----:R-:W-:-:S03]  /*9550*/  IMAD.WIDE.U32 R156, R155, R18, R164 ;  /* 0x000000129b9c7225 */ /* 0x001fc600078e00a4 */
[----:B------:R-:W2:Y:S01]  /*9560*/  LDL.LU R167, [R1+0x1f8] ;  /* 0x0001f80001a77983 */ /* 0x000ea20000300800 */
[----:B------:R-:W-:-:S03]  /*9570*/  IMAD.IADD R155, R160, 0x1, R157 ;  /* 0x00000001a09b7824 */ /* 0x000fc600078e029d */
[----:B------:R-:W2:Y:S04]  /*9580*/  LDL.LU R166, [R1+0x1fc] ;  /* 0x0001fc0001a67983 */ /* 0x000ea80000300800 */
[----:B------:R-:W4:Y:S01]  /*9590*/  LDL.LU R160, [R1+0x4] ;  /* 0x0000040001a07983 */ /* 0x000f220000300800 */
[----:B------:R-:W-:Y:S02]  /*95a0*/  ISETP.GT.AND P1, PT, R3, 0x88, PT ;  /* 0x000000880300780c */ /* 0x000fe40003f24270 */
[----:B------:R-:W-:Y:S02]  /*95b0*/  IADD3 R9, P4, R158, R156, RZ ;  /* 0x0000009c9e097210 */ /* 0x000fe40007f9e0ff */
[----:B------:R-:W-:Y:S01]  /*95c0*/  ISETP.GT.AND P3, PT, R0, RZ, P1 ;  /* 0x000000ff0000720c */ /* 0x000fe20000f64270 */
[----:B---3--:R-:W-:-:S04]  /*95d0*/  IMAD.U32 R8, R153, 0x10000, RZ ;  /* 0x0001000099087824 */ /* 0x008fc800078e00ff */
[----:B------:R-:W-:-:S04]  /*95e0*/  FMUL R8, R8, R16 ;  /* 0x0000001008087220 */ /* 0x000fc80000400000 */
[----:B----4-:R-:W-:Y:S01]  /*95f0*/  FFMA R157, R160, R2, R8 ;  /* 0x00000002a09d7223 */ /* 0x010fe20000000008 */
[----:B------:R-:W-:Y:S01]  /*9600*/  IMAD.X R160, R155, 0x1, R23, P4 ;  /* 0x000000019ba07824 */ /* 0x000fe200020e0617 */
[----:B------:R-:W-:-:S03]  /*9610*/  LEA R8, P4, R9, R14, 0x1 ;  /* 0x0000000e09087211 */ /* 0x000fc600078808ff */
[----:B------:R-:W-:Y:S02]  /*9620*/  F2FP.BF16.F32.PACK_AB R157, RZ, R157 ;  /* 0x0000009dff9d723e */ /* 0x000fe400000010ff */
[----:B------:R-:W-:-:S03]  /*9630*/  LEA.HI.X R9, R9, R15, R160, 0x1, P4 ;  /* 0x0000000f09097211 */ /* 0x000fc600020f0ca0 */
[----:B------:R0:W-:Y:S04]  /*9640*/  @P2 STG.E.U16 desc[UR36][R6.64+0x2], R157 ;  /* 0x0000029d06002986 */ /* 0x0001e8000c101524 */
[----:B------:R-:W3:Y:S01]  /*9650*/  @P3 LDG.E.LTC128B.U16 R153, desc[UR36][R8.64] ;  /* 0x0000002408993981 */ /* 0x000ee2000c1e1520 */
[----:B------:R-:W-:-:S05]  /*9660*/  IADD3 R156, P2, R20, R156, RZ ;  /* 0x0000009c149c7210 */ /* 0x000fca0007f5e0ff */
[----:B0-----:R-:W-:Y:S01]  /*9670*/  IMAD.X R157, R21, 0x1, R155, P2 ;  /* 0x00000001159d7824 */ /* 0x001fe200010e069b */
[----:B------:R-:W-:Y:S01]  /*9680*/  ISETP.GT.AND P2, PT, R0, 0x1, P1 ;  /* 0x000000010000780c */ /* 0x000fe20000f44270 */
[----:B------:R-:W-:Y:S01]  /*9690*/  IMAD.WIDE.U32 R156, R152, UR43, R156 ;  /* 0x0000002b989c7c25 */ /* 0x000fe2000f8e009c */
[----:B------:R-:W-:-:S03]  /*96a0*/  IADD3 R160, P4, R4, UR4, RZ ;  /* 0x0000000404a07c10 */ /* 0x000fc6000ff9e0ff */
[----:B------:R-:W-:Y:S02]  /*96b0*/  IMAD.IADD R155, R163, 0x1, R157 ;  /* 0x00000001a39b7824 */ /* 0x000fe400078e029d */
[----:B---3--:R-:W-:-:S04]  /*96c0*/  IMAD.U32 R8, R153, 0x10000, RZ ;  /* 0x0001000099087824 */ /* 0x008fc800078e00ff */
[----:B------:R-:W-:-:S04]  /*96d0*/  FMUL R8, R8, R16 ;  /* 0x0000001008087220 */ /* 0x000fc80000400000 */
[----:B------:R-:W-:Y:S01]  /*96e0*/  FFMA R9, R161, R2, R8 ;  /* 0x00000002a1097223 */ /* 0x000fe20000000008 */
[----:B------:R-:W-:-:S04]  /*96f0*/  LEA R8, P5, R156, R14, 0x1 ;  /* 0x0000000e9c087211 */ /* 0x000fc800078a08ff */
[----:B------:R-:W-:Y:S02]  /*9700*/  F2FP.BF16.F32.PACK_AB R9, RZ, R9 ;  /* 0x00000009ff09723e */ /* 0x000fe400000010ff */
[----:B------:R-:W-:Y:S02]  /*9710*/  IADD3.X R161, R5, UR5, RZ, P4, !PT ;  /* 0x0000000505a17c10 */ /* 0x000fe4000a7fe4ff */
[----:B------:R-:W-:Y:S02]  /*9720*/  PRMT R157, R9, 0x7610, R157 ;  /* 0x00007610099d7816 */ /* 0x000fe4000000009d */
[----:B------:R-:W-:Y:S02]  /*9730*/  LEA.HI.X R9, R156, R15, R155, 0x1, P5 ;  /* 0x0000000f9c097211 */ /* 0x000fe400028f0c9b */
[----:B------:R-:W3:Y:S04]  /*9740*/  LDL.LU R156, [R1+0xc] ;  /* 0x00000c00019c7983 */ /* 0x000ee80000300800 */
[----:B------:R0:W-:Y:S04]  /*9750*/  @P3 STG.E.U16 desc[UR36][R160.64], R157 ;  /* 0x0000009da0003986 */ /* 0x0001e8000c101524 */
[----:B------:R-:W4:Y:S01]  /*9760*/  @P2 LDG.E.LTC128B.U16 R153, desc[UR36][R8.64+0x2] ;  /* 0x0000022408992981 */ /* 0x000f22000c1e1520 */
[----:B------:R-:W-:-:S03]  /*9770*/  ISETP.GT.AND P4, PT, R0, 0x8, P0 ;  /* 0x000000080000780c */ /* 0x000fc60000784270 */
[----:B0-----:R-:W2:Y:S01]  /*9780*/  LDL.LU R161, [R1+0xd8] ;  /* 0x0000d80001a17983 */ /* 0x001ea20000300800 */
[----:B----4-:R-:W-:-:S04]  /*9790*/  IMAD.U32 R155, R153, 0x10000, RZ ;  /* 0x00010000999b7824 */ /* 0x010fc800078e00ff */
[----:B------:R-:W-:-:S04]  /*97a0*/  FMUL R155, R155, R16 ;  /* 0x000000109b9b7220 */ /* 0x000fc80000400000 */
[----:B---3--:R-:W-:Y:S01]  /*97b0*/  FFMA R155, R156, R2, R155 ;  /* 0x000000029c9b7223 */ /* 0x008fe2000000009b */
[----:B------:R-:W-:-:S04]  /*97c0*/  IADD3 R156, P3, R4, UR4, RZ ;  /* 0x00000004049c7c10 */ /* 0x000fc8000ff7e0ff */
[----:B------:R-:W-:Y:S02]  /*97d0*/  F2FP.BF16.F32.PACK_AB R155, RZ, R155 ;  /* 0x0000009bff9b723e */ /* 0x000fe400000010ff */
[----:B------:R-:W-:-:S05]  /*97e0*/  IADD3.X R157, R5, UR5, RZ, P3, !PT ;  /* 0x00000005059d7c10 */ /* 0x000fca0009ffe4ff */
[----:B------:R0:W-:Y:S04]  /*97f0*/  @P2 STG.E.U16 desc[UR36][R156.64+0x2], R155 ;  /* 0x0000029b9c002986 */ /* 0x0001e8000c101524 */
[----:B------:R-:W3:Y:S01]  /*9800*/  @P4 LDG.E.LTC128B.U16 R153, desc[UR36][R10.64+0x10] ;  /* 0x000010240a994981 */ /* 0x000ee2000c1e1520 */
[----:B------:R-:W-:-:S03]  /*9810*/  ISETP.GT.AND P2, PT, R0, 0x9, P0 ;  /* 0x000000090000780c */ /* 0x000fc60000744270 */
[----:B0-----:R-:W4:Y:S01]  /*9820*/  LDL.LU R156, [R1+0x14] ;  /* 0x00001400019c7983 */ /* 0x001f220000300800 */
[----:B------:R-:W-:-:S03]  /*9830*/  ISETP.GT.AND P3, PT, R0, 0x8, P1 ;  /* 0x000000080000780c */ /* 0x000fc60000f64270 */
[----:B------:R-:W2:Y:S01]  /*9840*/  LDL.LU R157, [R1+0x18] ;  /* 0x00001800019d7983 */ /* 0x000ea20000300800 */
[----:B---3--:R-:W-:-:S04]  /*9850*/  IMAD.U32 R155, R153, 0x10000, RZ ;  /* 0x00010000999b7824 */ /* 0x008fc800078e00ff */
[----:B------:R-:W-:-:S04]  /*9860*/  FMUL R155, R155, R16 ;  /* 0x000000109b9b7220 */ /* 0x000fc80000400000 */
[----:B------:R-:W-:Y:S02]  /*9870*/  FFMA R155, R35, R2, R155 ;  /* 0x00000002239b7223 */ /* 0x000fe4000000009b */
[----:B------:R-:W5:Y:S03]  /*9880*/  LDL.LU R35, [R1+0x434] ;  /* 0x0004340001237983 */ /* 0x000f660000300800 */
[----:B------:R-:W-:-:S05]  /*9890*/  F2FP.BF16.F32.PACK_AB R155, RZ, R155 ;  /* 0x0000009bff9b723e */ /* 0x000fca00000010ff */
[----:B------:R0:W-:Y:S04]  /*98a0*/  @P4 STG.E.U16 desc[UR36][R6.64+0x10], R155 ;  /* 0x0000109b06004986 */ /* 0x0001e8000c101524 */
[----:B------:R-:W0:Y:S02]  /*98b0*/  @P2 LDG.E.LTC128B.U16 R153, desc[UR36][R10.64+0x12] ;  /* 0x000012240a992981 */ /* 0x000e24000c1e1520 */
[----:B0-----:R-:W-:-:S04]  /*98c0*/  IMAD.U32 R155, R153, 0x10000, RZ ;  /* 0x00010000999b7824 */ /* 0x001fc800078e00ff */
[----:B------:R-:W-:-:S04]  /*98d0*/  FMUL R155, R155, R16 ;  /* 0x000000109b9b7220 */ /* 0x000fc80000400000 */
[----:B----4-:R-:W-:-:S05]  /*98e0*/  FFMA R155, R156, R2, R155 ;  /* 0x000000029c9b7223 */ /* 0x010fca000000009b */
[----:B------:R-:W-:-:S05]  /*98f0*/  F2FP.BF16.F32.PACK_AB R155, RZ, R155 ;  /* 0x0000009bff9b723e */ /* 0x000fca00000010ff */
[----:B------:R0:W-:Y:S04]  /*9900*/  @P2 STG.E.U16 desc[UR36][R6.64+0x12], R155 ;  /* 0x0000129b06002986 */ /* 0x0001e8000c101524 */
[----:B------:R-:W0:Y:S01]  /*9910*/  @P3 LDG.E.LTC128B.U16 R153, desc[UR36][R8.64+0x10] ;  /* 0x0000102408993981 */ /* 0x000e22000c1e1520 */
[----:B------:R-:W-:Y:S02]  /*9920*/  ISETP.GT.AND P4, PT, R0, 0x9, P1 ;  /* 0x000000090000780c */ /* 0x000fe40000f84270 */
[----:B------:R-:W-:Y:S01]  /*9930*/  IADD3 R156, P2, R4, UR4, RZ ;  /* 0x00000004049c7c10 */ /* 0x000fe2000ff5e0ff */
[----:B0-----:R-:W-:-:S04]  /*9940*/  IMAD.U32 R155, R153, 0x10000, RZ ;  /* 0x00010000999b7824 */ /* 0x001fc800078e00ff */
[----:B------:R-:W-:-:S04]  /*9950*/  FMUL R155, R155, R16 ;  /* 0x000000109b9b7220 */ /* 0x000fc80000400000 */
[----:B--2---:R-:W-:Y:S01]  /*9960*/  FFMA R155, R157, R2, R155 ;  /* 0x000000029d9b7223 */ /* 0x004fe2000000009b */
[----:B------:R-:W-:-:S04]  /*9970*/  IADD3.X R157, R5, UR5, RZ, P2, !PT ;  /* 0x00000005059d7c10 */ /* 0x000fc800097fe4ff */
[----:B------:R-:W-:-:S05]  /*9980*/  F2FP.BF16.F32.PACK_AB R155, RZ, R155 ;  /* 0x0000009bff9b723e */ /* 0x000fca00000010ff */
[----:B------:R0:W-:Y:S04]  /*9990*/  @P3 STG.E.U16 desc[UR36][R156.64+0x10], R155 ;  /* 0x0000109b9c003986 */ /* 0x0001e8000c101524 */
[----:B------:R-:W2:Y:S04]  /*99a0*/  @P4 LDG.E.LTC128B.U16 R153, desc[UR36][R8.64+0x12] ;  /* 0x0000122408994981 */ /* 0x000ea8000c1e1520 */
[----:B0-----:R-:W3:Y:S01]  /*99b0*/  LDL.LU R157, [R1+0x1c] ;  /* 0x00001c00019d7983 */ /* 0x001ee20000300800 */
[----:B------:R-:W-:Y:S02]  /*99c0*/  ISETP.GT.AND P3, PT, R0, 0x10, P0 ;  /* 0x000000100000780c */ /* 0x000fe40000764270 */
[----:B------:R-:W-:Y:S01]  /*99d0*/  IADD3 R156, P2, R4, UR4, RZ ;  /* 0x00000004049c7c10 */ /* 0x000fe2000ff5e0ff */
[----:B--2---:R-:W-:-:S04]  /*99e0*/  IMAD.U32 R155, R153, 0x10000, RZ ;  /* 0x00010000999b7824 */ /* 0x004fc800078e00ff */
[----:B------:R-:W-:-:S04]  /*99f0*/  FMUL R155, R155, R16 ;  /* 0x000000109b9b7220 */ /* 0x000fc80000400000 */
[----:B---3--:R-:W-:Y:S01]  /*9a00*/  FFMA R155, R157, R2, R155 ;  /* 0x000000029d9b7223 */ /* 0x008fe2000000009b */
[----:B------:R-:W-:-:S04]  /*9a10*/  IADD3.X R157, R5, UR5, RZ, P2, !PT ;  /* 0x00000005059d7c10 */ /* 0x000fc800097fe4ff */
[----:B------:R-:W-:-:S05]  /*9a20*/  F2FP.BF16.F32.PACK_AB R155, RZ, R155 ;  /* 0x0000009bff9b723e */ /* 0x000fca00000010ff */
[----:B------:R0:W-:Y:S04]  /*9a30*/  @P4 STG.E.U16 desc[UR36][R156.64+0x12], R155 ;  /* 0x0000129b9c004986 */ /* 0x0001e8000c101524 */
[----:B------:R-:W2:Y:S01]  /*9a40*/  @P3 LDG.E.LTC128B.U16 R153, desc[UR36][R10.64+0x20] ;  /* 0x000020240a993981 */ /* 0x000ea2000c1e1520 */
[----:B------:R-:W-:-:S03]  /*9a50*/  ISETP.GT.AND P2, PT, R0, 0x11, P0 ;  /* 0x000000110000780c */ /* 0x000fc60000744270 */
[----:B0-----:R-:W3:Y:S04]  /*9a60*/  LDL.LU R156, [R1+0x24] ;  /* 0x00002400019c7983 */ /* 0x001ee80000300800 */
[----:B------:R-:W4:Y:S01]  /*9a70*/  LDL.LU R157, [R1+0x28] ;  /* 0x00002800019d7983 */ /* 0x000f220000300800 */
[----:B--2---:R-:W-:-:S04]  /*9a80*/  IMAD.U32 R155, R153, 0x10000, RZ ;  /* 0x00010000999b7824 */ /* 0x004fc800078e00ff */
[----:B------:R-:W-:-:S04]  /*9a90*/  FMUL R155, R155, R16 ;  /* 0x000000109b9b7220 */ /* 0x000fc80000400000 */
[----:B------:R-:W-:Y:S01]  /*9aa0*/  FFMA R155, R34, R2, R155 ;  /* 0x00000002229b7223 */ /* 0x000fe2000000009b */
[----:B------:R-:W-:Y:S01]  /*9ab0*/  ISETP.GT.AND P4, PT, R0, 0x11, P1 ;  /* 0x000000110000780c */ /* 0x000fe20000f84270 */
[----:B------:R-:W5:Y:S03]  /*9ac0*/  LDL.LU R34, [R1+0x430] ;  /* 0x0004300001227983 */ /* 0x000f660000300800 */
[----:B------:R-:W-:-:S05]  /*9ad0*/  F2FP.BF16.F32.PACK_AB R155, RZ, R155 ;  /* 0x0000009bff9b723e */ /* 0x000fca00000010ff */
[----:B------:R0:W-:Y:S04]  /*9ae0*/  @P3 STG.E.U16 desc[UR36][R6.64+0x20], R155 ;  /* 0x0000209b06003986 */ /* 0x0001e8000c101524 */
[----:B------:R-:W0:Y:S01]  /*9af0*/  @P2 LDG.E.LTC128B.U16 R153, desc[UR36][R10.64+0x22] ;  /* 0x000022240a992981 */ /* 0x000e22000c1e1520 */
[----:B------:R-:W-:Y:S01]  /*9b00*/  ISETP.GT.AND P3, PT, R0, 0x10, P1 ;  /* 0x000000100000780c */ /* 0x000fe20000f64270 */
[----:B0-----:R-:W-:-:S04]  /*9b10*/  IMAD.U32 R155, R153, 0x10000, RZ ;  /* 0x00010000999b7824 */ /* 0x001fc800078e00ff */
[----:B------:R-:W-:-:S04]  /*9b20*/  FMUL R155, R155, R16 ;  /* 0x000000109b9b7220 */ /* 0x000fc80000400000 */
[----:B---3--:R-:W-:-:S05]  /*9b30*/  FFMA R155, R156, R2, R155 ;  /* 0x000000029c9b7223 */ /* 0x008fca000000009b */
[----:B------:R-:W-:-:S05]  /*9b40*/  F2FP.BF16.F32.PACK_AB R155, RZ, R155 ;  /* 0x0000009bff9b723e */ /* 0x000fca00000010ff */
[----:B------:R0:W-:Y:S04]  /*9b50*/  @P2 STG.E.U16 desc[UR36][R6.64+0x22], R155 ;  /* 0x0000229b06002986 */ /* 0x0001e8000c101524 */
[----:B------:R-:W0:Y:S01]  /*9b60*/  @P3 LDG.E.LTC128B.U16 R153, desc[UR36][R8.64+0x20] ;  /* 0x0000202408993981 */ /* 0x000e22000c1e1520 */
[----:B------:R-:W-:Y:S01]  /*9b70*/  IADD3 R156, P2, R4, UR4, RZ ;  /* 0x00000004049c7c10 */ /* 0x000fe2000ff5e0ff */
[----:B0-----:R-:W-:-:S04]  /*9b80*/  IMAD.U32 R155, R153, 0x10000, RZ ;  /* 0x00010000999b7824 */ /* 0x001fc800078e00ff */
[----:B------:R-:W-:-:S04]  /*9b90*/  FMUL R155, R155, R16 ;  /* 0x000000109b9b7220 */ /* 0x000fc80000400000 */
[----:B----4-:R-:W-:Y:S01]  /*9ba0*/  FFMA R155, R157, R2, R155 ;  /* 0x000000029d9b7223 */ /* 0x010fe2000000009b */
        /* <DEDUP_REMOVED lines=373> */
[----:B------:R-:W2:Y:S04]  /*b300*/  @P3 LDG.E.LTC128B.U16 R153, desc[UR36][R10.64+0xd0] ;  /* 0x0000d0240a993981 */ /* 0x000ea8000c1e1520 */
[----:B0-----:R-:W3:Y:S01]  /*b310*/  LDL.LU R156, [R1+0xd0] ;  /* 0x0000d000019c7983 */ /* 0x001ee20000300800 */
[----:B------:R-:W-:-:S03]  /*b320*/  ISETP.GT.AND P2, PT, R0, 0x69, P0 ;  /* 0x000000690000780c */ /* 0x000fc60000744270 */
[----:B------:R-:W4:Y:S01]  /*b330*/  LDL.LU R157, [R1+0xd4] ;  /* 0x0000d400019d7983 */ /* 0x000f220000300800 */
[----:B--2---:R-:W-:-:S04]  /*b340*/  IMAD.U32 R155, R153, 0x10000, RZ ;  /* 0x00010000999b7824 */ /* 0x004fc800078e00ff */
[----:B------:R-:W-:-:S04]  /*b350*/  FMUL R155, R155, R16 ;  /* 0x000000109b9b7220 */ /* 0x000fc80000400000 */
[----:B---3--:R-:W-:-:S05]  /*b360*/  FFMA R155, R156, R2, R155 ;  /* 0x000000029c9b7223 */ /* 0x008fca000000009b */
        /* <DEDUP_REMOVED lines=10> */
[----:B------:R-:W-:Y:S02]  /*b410*/  ISETP.GT.AND P4, PT, R0, 0x69, P1 ;  /* 0x000000690000780c */ /* 0x000fe40000f84270 */
[----:B------:R-:W-:-:S04]  /*b420*/  IADD3 R156, P2, R4, UR4, RZ ;  /* 0x00000004049c7c10 */ /* 0x000fc8000ff5e0ff */
[----:B------:R-:W-:Y:S01]  /*b430*/  IADD3.X R157, R5, UR5, RZ, P2, !PT ;  /* 0x00000005059d7c10 */ /* 0x000fe200097fe4ff */
[----:B0-----:R-:W-:-:S04]  /*b440*/  IMAD.U32 R155, R153, 0x10000, RZ ;  /* 0x00010000999b7824 */ /* 0x001fc800078e00ff */
[----:B------:R-:W-:-:S04]  /*b450*/  FMUL R155, R155, R16 ;  /* 0x000000109b9b7220 */ /* 0x000fc80000400000 */
[----:B------:R-:W-:-:S05]  /*b460*/  FFMA R155, R161, R2, R155 ;  /* 0x00000002a19b7223 */ /* 0x000fca000000009b */
        /* <DEDUP_REMOVED lines=19> */
[----:B------:R-:W-:-:S04]  /*b5a0*/  F2FP.BF16.F32.PACK_AB R161, RZ, R161 ;  /* 0x000000a1ffa1723e */ /* 0x000fc800000010ff */
[----:B------:R-:W-:-:S05]  /*b5b0*/  PRMT R155, R161, 0x7610, R155 ;  /* 0x00007610a19b7816 */ /* 0x000fca000000009b */
[----:B------:R-:W-:Y:S04]  /*b5c0*/  @P3 STG.E.U16 desc[UR36][R6.64+0xe0], R155 ;  /* 0x0000e09b06003986 */ /* 0x000fe8000c101524 */
[----:B------:R-:W2:Y:S01]  /*b5d0*/  @P2 LDG.E.LTC128B.U16 R153, desc[UR36][R10.64+0xe2] ;  /* 0x0000e2240a992981 */ /* 0x000ea2000c1e1520 */
[----:B------:R-:W-:Y:S01]  /*b5e0*/  ISETP.GT.AND P3, PT, R0, 0x70, P1 ;  /* 0x000000700000780c */ /* 0x000fe20000f64270 */
[----:B--2---:R-:W-:-:S04]  /*b5f0*/  IMAD.U32 R157, R153, 0x10000, RZ ;  /* 0x00010000999d7824 */ /* 0x004fc800078e00ff */
[----:B------:R-:W-:-:S04]  /*b600*/  FMUL R157, R157, R16 ;  /* 0x000000109d9d7220 */ /* 0x000fc80000400000 */
[----:B----4-:R-:W-:-:S05]  /*b610*/  FFMA R157, R156, R2, R157 ;  /* 0x000000029c9d7223 */ /* 0x010fca000000009d */
[----:B------:R-:W-:-:S05]  /*b620*/  F2FP.BF16.F32.PACK_AB R157, RZ, R157 ;  /* 0x0000009dff9d723e */ /* 0x000fca00000010ff */
[----:B------:R0:W-:Y:S04]  /*b630*/  @P2 STG.E.U16 desc[UR36][R6.64+0xe2], R157 ;  /* 0x0000e29d06002986 */ /* 0x0001e8000c101524 */
[----:B------:R-:W2:Y:S01]  /*b640*/  @P3 LDG.E.LTC128B.U16 R153, desc[UR36][R8.64+0xe0] ;  /* 0x0000e02408993981 */ /* 0x000ea2000c1e1520 */
[----:B------:R-:W-:Y:S02]  /*b650*/  ISETP.GT.AND P4, PT, R0, 0x71, P1 ;  /* 0x000000710000780c */ /* 0x000fe40000f84270 */
[----:B------:R-:W-:-:S04]  /*b660*/  IADD3 R156, P2, R4, UR4, RZ ;  /* 0x00000004049c7c10 */ /* 0x000fc8000ff5e0ff */
[----:B0-----:R-:W-:Y:S01]  /*b670*/  IADD3.X R157, R5, UR5, RZ, P2, !PT ;  /* 0x00000005059d7c10 */ /* 0x001fe200097fe4ff */
[----:B--2---:R-:W-:-:S04]  /*b680*/  IMAD.U32 R155, R153, 0x10000, RZ ;  /* 0x00010000999b7824 */ /* 0x004fc800078e00ff */
[----:B------:R-:W-:-:S04]  /*b690*/  FMUL R155, R155, R16 ;  /* 0x000000109b9b7220 */ /* 0x000fc80000400000 */
[----:B------:R-:W-:-:S05]  /*b6a0*/  FFMA R155, R235, R2, R155 ;  /* 0x00000002eb9b7223 */ /* 0x000fca000000009b */
[----:B------:R-:W-:-:S04]  /*b6b0*/  F2FP.BF16.F32.PACK_AB R155, RZ, R155 ;  /* 0x0000009bff9b723e */ /* 0x000fc800000010ff */
[----:B------:R-:W-:-:S05]  /*b6c0*/  PRMT R160, R155, 0x7610, R160 ;  /* 0x000076109ba07816 */ /* 0x000fca00000000a0 */
[----:B------:R0:W-:Y:S04]  /*b6d0*/  @P3 STG.E.U16 desc[UR36][R156.64+0xe0], R160 ;  /* 0x0000e0a09c003986 */ /* 0x0001e8000c101524 */
[----:B------:R-:W2:Y:S01]  /*b6e0*/  @P4 LDG.E.LTC128B.U16 R153, desc[UR36][R8.64+0xe2] ;  /* 0x0000e22408994981 */ /* 0x000ea2000c1e1520 */
[----:B------:R-:W-:Y:S02]  /*b6f0*/  ISETP.GT.AND P3, PT, R0, 0x78, P0 ;  /* 0x000000780000780c */ /* 0x000fe40000764270 */
[----:B0-----:R-:W-:-:S04]  /*b700*/  IADD3 R156, P2, R4, UR4, RZ ;  /* 0x00000004049c7c10 */ /* 0x001fc8000ff5e0ff */
[----:B------:R-:W-:Y:S01]  /*b710*/  IADD3.X R157, R5, UR5, RZ, P2, !PT ;  /* 0x00000005059d7c10 */ /* 0x000fe200097fe4ff */
[----:B--2---:R-:W-:-:S04]  /*b720*/  IMAD.U32 R155, R153, 0x10000, RZ ;  /* 0x00010000999b7824 */ /* 0x004fc800078e00ff */
[----:B------:R-:W-:-:S04]  /*b730*/  FMUL R155, R155, R16 ;  /* 0x000000109b9b7220 */ /* 0x000fc80000400000 */
[----:B------:R-:W-:-:S05]  /*b740*/  FFMA R155, R234, R2, R155 ;  /* 0x00000002ea9b7223 */ /* 0x000fca000000009b */
[----:B------:R-:W-:-:S04]  /*b750*/  F2FP.BF16.F32.PACK_AB R155, RZ, R155 ;  /* 0x0000009bff9b723e */ /* 0x000fc800000010ff */
[----:B------:R-:W-:-:S05]  /*b760*/  PRMT R161, R155, 0x7610, R161 ;  /* 0x000076109ba17816 */ /* 0x000fca00000000a1 */
[----:B------:R0:W-:Y:S04]  /*b770*/  @P4 STG.E.U16 desc[UR36][R156.64+0xe2], R161 ;  /* 0x0000e2a19c004986 */ /* 0x0001e8000c101524 */
[----:B------:R-:W2:Y:S01]  /*b780*/  @P3 LDG.E.LTC128B.U16 R153, desc[UR36][R10.64+0xf0] ;  /* 0x0000f0240a993981 */ /* 0x000ea2000c1e1520 */
[----:B------:R-:W-:Y:S01]  /*b790*/  ISETP.GT.AND P2, PT, R0, 0x79, P0 ;  /* 0x000000790000780c */ /* 0x000fe20000744270 */
[----:B--2---:R-:W-:-:S04]  /*b7a0*/  IMAD.U32 R155, R153, 0x10000, RZ ;  /* 0x00010000999b7824 */ /* 0x004fc800078e00ff */
[----:B------:R-:W-:-:S04]  /*b7b0*/  FMUL R155, R155, R16 ;  /* 0x000000109b9b7220 */ /* 0x000fc80000400000 */
[----:B------:R-:W-:-:S05]  /*b7c0*/  FFMA R155, R233, R2, R155 ;  /* 0x00000002e99b7223 */ /* 0x000fca000000009b */
[----:B------:R-:W-:-:S04]  /*b7d0*/  F2FP.BF16.F32.PACK_AB R155, RZ, R155 ;  /* 0x0000009bff9b723e */ /* 0x000fc800000010ff */
[----:B0-----:R-:W-:-:S05]  /*b7e0*/  PRMT R157, R155, 0x7610, R157 ;  /* 0x000076109b9d7816 */ /* 0x001fca000000009d */
[----:B------:R0:W-:Y:S04]  /*b7f0*/  @P3 STG.E.U16 desc[UR36][R6.64+0xf0], R157 ;  /* 0x0000f09d06003986 */ /* 0x0001e8000c101524 */
[----:B------:R-:W2:Y:S01]  /*b800*/  @P2 LDG.E.LTC128B.U16 R153, desc[UR36][R10.64+0xf2] ;  /* 0x0000f2240a992981 */ /* 0x000ea2000c1e1520 */
[----:B------:R-:W-:Y:S01]  /*b810*/  ISETP.GT.AND P3, PT, R0, 0x78, P1 ;  /* 0x000000780000780c */ /* 0x000fe20000f64270 */
[----:B--2---:R-:W-:-:S04]  /*b820*/  IMAD.U32 R155, R153, 0x10000, RZ ;  /* 0x00010000999b7824 */ /* 0x004fc800078e00ff */
[----:B------:R-:W-:-:S04]  /*b830*/  FMUL R155, R155, R16 ;  /* 0x000000109b9b7220 */ /* 0x000fc80000400000 */
[----:B------:R-:W-:-:S05]  /*b840*/  FFMA R155, R232, R2, R155 ;  /* 0x00000002e89b7223 */ /* 0x000fca000000009b */
[----:B------:R-:W-:-:S04]  /*b850*/  F2FP.BF16.F32.PACK_AB R155, RZ, R155 ;  /* 0x0000009bff9b723e */ /* 0x000fc800000010ff */
[----:B------:R-:W-:-:S05]  /*b860*/  PRMT R160, R155, 0x7610, R160 ;  /* 0x000076109ba07816 */ /* 0x000fca00000000a0 */
[----:B------:R-:W-:Y:S04]  /*b870*/  @P2 STG.E.U16 desc[UR36][R6.64+0xf2], R160 ;  /* 0x0000f2a006002986 */ /* 0x000fe8000c101524 */
        /* <DEDUP_REMOVED lines=48> */
[----:B-1----:R-:W-:-:S04]  /*bb80*/  IADD3 R160, P2, R4, UR4, RZ ;  /* 0x0000000404a07c10 */ /* 0x002fc8000ff5e0ff */
        /* <DEDUP_REMOVED lines=31> */
[----:B------:R-:W-:Y:S02]  /*bd80*/  PRMT R161, R155, 0x7610, R161 ;  /* 0x000076109ba17816 */ /* 0x000fe400000000a1 */
[----:B------:R-:W-:-:S03]  /*bd90*/  PRMT R155, R153, 0x7610, R155 ;  /* 0x00007610999b7816 */ /* 0x000fc6000000009b */
        /* <DEDUP_REMOVED lines=478> */
[----:B------:R-:W-:Y:S04]  /*db80*/  @P4 STG.E.U16 desc[UR36][R160.64+0x1e2], R157 ;  /* 0x0001e29da0004986 */ /* 0x000fe8000c101524 */
        /* <DEDUP_REMOVED lines=26> */
[----:B------:R1:W2:Y:S01]  /*dd30*/  @P1 LDG.E.LTC128B.U16 R155, desc[UR36][R8.64+0x1f2] ;  /* 0x0001f224089b1981 */ /* 0x0002a2000c1e1520 */
[----:B------:R-:W-:-:S05]  /*dd40*/  IADD3 R161, P0, R162, 0x100, RZ ;  /* 0x00000100a2a17810 */ /* 0x000fca0007f1e0ff */
[----:B------:R-:W-:-:S04]  /*dd50*/  IMAD.X R7, RZ, RZ, UR7, P0 ;  /* 0x00000007ff077e24 */ /* 0x000fc800080e06ff */
[-C--:B------:R-:W-:Y:S01]  /*dd60*/  IMAD R6, R7, R18.reuse, RZ ;  /* 0x0000001207067224 */ /* 0x080fe200078e02ff */
[----:B------:R-:W-:Y:S01]  /*dd70*/  ISETP.GT.AND P0, PT, R3, 0x100, PT ;  /* 0x000001000300780c */ /* 0x000fe20003f04270 */
[----:B0-----:R-:W-:-:S03]  /*dd80*/  IMAD.WIDE.U32 R156, R161, R18, R22 ;  /* 0x00000012a19c7225 */ /* 0x001fc600078e0016 */
[----:B------:R-:W-:Y:S01]  /*dd90*/  ISETP.GT.AND P2, PT, R0, RZ, P0 ;  /* 0x000000ff0000720c */ /* 0x000fe20000744270 */
[----:B------:R-:W-:Y:S01]  /*dda0*/  IMAD R153, R161, R19, R6 ;  /* 0x00000013a1997224 */ /* 0x000fe200078e0206 */
[----:B------:R-:W-:Y:S02]  /*ddb0*/  IADD3 R6, P3, R4, UR4, RZ ;  /* 0x0000000404067c10 */ /* 0x000fe4000ff7e0ff */
[----:B------:R-:W-:Y:S01]  /*ddc0*/  LEA R10, P4, R156, R14, 0x1 ;  /* 0x0000000e9c0a7211 */ /* 0x000fe200078808ff */
[----:B-1----:R-:W-:-:S05]  /*ddd0*/  IMAD.IADD R8, R157, 0x1, R153 ;  /* 0x000000019d087824 */ /* 0x002fca00078e0299 */
[----:B------:R-:W-:Y:S01]  /*dde0*/  LEA.HI.X R11, R156, R15, R8, 0x1, P4 ;  /* 0x0000000f9c0b7211 */ /* 0x000fe200020f0c08 */
[----:B--2---:R-:W-:-:S04]  /*ddf0*/  IMAD.U32 R7, R155, 0x10000, RZ ;  /* 0x000100009b077824 */ /* 0x004fc800078e00ff */
[----:B------:R-:W-:-:S04]  /*de00*/  FMUL R7, R7, R16 ;  /* 0x0000001007077220 */ /* 0x000fc80000400000 */
[----:B------:R-:W-:-:S05]  /*de10*/  FFMA R7, R166, R2, R7 ;  /* 0x00000002a6077223 */ /* 0x000fca0000000007 */
[----:B------:R-:W-:Y:S02]  /*de20*/  F2FP.BF16.F32.PACK_AB R9, RZ, R7 ;  /* 0x00000007ff09723e */ /* 0x000fe400000010ff */
[----:B------:R-:W-:Y:S02]  /*de30*/  IADD3.X R7, R5, UR5, RZ, P3, !PT ;  /* 0x0000000505077c10 */ /* 0x000fe40009ffe4ff */
[----:B------:R-:W-:-:S05]  /*de40*/  PRMT R157, R9, 0x7610, R157 ;  /* 0x00007610099d7816 */ /* 0x000fca000000009d */
[----:B------:R0:W-:Y:S04]  /*de50*/  @P1 STG.E.U16 desc[UR36][R6.64+0x1f2], R157 ;  /* 0x0001f29d06001986 */ /* 0x0001e8000c101524 */
[----:B------:R1:W2:Y:S01]  /*de60*/  @P2 LDG.E.LTC128B.U16 R155, desc[UR36][R10.64] ;  /* 0x000000240a9b2981 */ /* 0x0002a2000c1e1520 */
[----:B------:R-:W-:-:S04]  /*de70*/  IMAD.WIDE.U32 R8, R161, R18, R20 ;  /* 0x00000012a1087225 */ /* 0x000fc800078e0014 */
[----:B------:R-:W-:Y:S02]  /*de80*/  IMAD.U32 R160, RZ, RZ, UR8 ;  /* 0x00000008ffa07e24 */ /* 0x000fe4000f8e00ff */
[----:B0-----:R-:W-:Y:S02]  /*de90*/  IMAD.IADD R157, R153, 0x1, R9 ;  /* 0x00000001999d7824 */ /* 0x001fe400078e0209 */
[----:B------:R-:W-:Y:S02]  /*dea0*/  IMAD.MOV.U32 R156, RZ, RZ, R8 ;  /* 0x000000ffff9c7224 */ /* 0x000fe400078e0008 */
[----:B------:R-:W-:Y:S02]  /*deb0*/  IMAD.U32 R8, RZ, RZ, UR8 ;  /* 0x00000008ff087e24 */ /* 0x000fe4000f8e00ff */
[----:B------:R-:W-:-:S05]  /*dec0*/  IMAD.U32 R167, RZ, RZ, UR9 ;  /* 0x00000009ffa77e24 */ /* 0x000fca000f8e00ff */
[----:B-1----:R-:W-:Y:S02]  /*ded0*/  SHF.L.U64.HI R11, R8, 0x9, R167 ;  /* 0x00000009080b7819 */ /* 0x002fe400000102a7 */
[----:B------:R-:W-:Y:S01]  /*dee0*/  ISETP.GT.AND P3, PT, R0, 0x1, P0 ;  /* 0x000000010000780c */ /* 0x000fe20000764270 */
[----:B------:R-:W-:Y:S01]  /*def0*/  IMAD.WIDE.U32 R156, R152, UR43, R156 ;  /* 0x0000002b989c7c25 */ /* 0x000fe2000f8e009c */
[----:B------:R-:W-:Y:S03]  /*df00*/  BSSY B1, `(.L_x_45) ;  /* 0x000000e000017945 */ /* 0x000fe60003800000 */
[----:B------:R-:W-:Y:S01]  /*df10*/  IMAD.IADD R7, R163, 0x1, R157 ;  /* 0x00000001a3077824 */ /* 0x000fe200078e029d */
[----:B------:R-:W-:-:S04]  /*df20*/  LEA R6, P4, R156, R14, 0x1 ;  /* 0x0000000e9c067211 */ /* 0x000fc800078808ff */
[----:B------:R-:W-:Y:S01]  /*df30*/  LEA.HI.X R7, R156, R15, R7, 0x1, P4 ;  /* 0x0000000f9c077211 */ /* 0x000fe200020f0c07 */
[----:B--2---:R-:W-:-:S04]  /*df40*/  IMAD.U32 R9, R155, 0x10000, RZ ;  /* 0x000100009b097824 */ /* 0x004fc800078e00ff */
[----:B------:R-:W-:Y:S01]  /*df50*/  FMUL R19, R9, R16 ;  /* 0x0000001009137220 */ /* 0x000fe20000400000 */
[----:B------:R-:W-:-:S03]  /*df60*/  IMAD.SHL.U32 R9, R160, 0x200, RZ ;  /* 0x00000200a0097824 */ /* 0x000fc600078e00ff */
[----:B------:R-:W-:Y:S02]  /*df70*/  FFMA R19, R24, R2, R19 ;  /* 0x0000000218137223 */ /* 0x000fe40000000013 */
[----:B------:R-:W-:-:S03]  /*df80*/  IADD3 R12, P1, R9, R12, RZ ;  /* 0x0000000c090c7210 */ /* 0x000fc60007f3e0ff */
[----:B------:R-:W-:Y:S02]  /*df90*/  F2FP.BF16.F32.PACK_AB R19, RZ, R19 ;  /* 0x00000013ff13723e */ /* 0x000fe400000010ff */
[----:B------:R-:W-:-:S05]  /*dfa0*/  IMAD.X R13, R11, 0x1, R13, P1 ;  /* 0x000000010b0d7824 */ /* 0x000fca00008e060d */
[----:B------:R0:W-:Y:S01]  /*dfb0*/  @P2 STG.E.U16 desc[UR36][R12.64], R19 ;  /* 0x000000130c002986 */ /* 0x0001e2000c101524 */
[----:B------:R-:W-:Y:S05]  /*dfc0*/  @!P3 BRA `(.L_x_46) ;  /* 0x000000000004b947 */ /* 0x000fea0003800000 */
[----:B------:R1:W5:Y:S02]  /*dfd0*/  LDG.E.LTC128B.U16 R155, desc[UR36][R6.64+0x2] ;  /* 0x00000224069b7981 */ /* 0x000364000c1e1520 */
.L_x_46:
[----:B------:R-:W-:Y:S05]  /*dfe0*/  BSYNC B1 ;  /* 0x0000000000017941 */ /* 0x000fea0003800000 */
.L_x_45:
[----:B0----5:R-:W-:Y:S01]  /*dff0*/  IMAD.U32 R19, R155, 0x10000, RZ ;  /* 0x000100009b137824 */ /* 0x021fe200078e00ff */
[----:B------:R-:W-:Y:S01]  /*e000*/  ISETP.GT.AND P1, PT, R3, 0x108, PT ;  /* 0x000001080300780c */ /* 0x000fe20003f24270 */
[----:B------:R-:W-:Y:S02]  /*e010*/  BSSY B1, `(.L_x_47) ;  /* 0x0000010000017945 */ /* 0x000fe40003800000 */
[----:B------:R-:W-:Y:S01]  /*e020*/  FMUL R8, R19, R16 ;  /* 0x0000001013087220 */ /* 0x000fe20000400000 */
[----:B------:R-:W-:Y:S01]  /*e030*/  IMAD.WIDE.U32 R18, R161, R18, R164 ;  /* 0x00000012a1127225 */ /* 0x000fe200078e00a4 */
[----:B------:R-:W-:-:S03]  /*e040*/  ISETP.GT.AND P2, PT, R0, RZ, P1 ;  /* 0x000000ff0000720c */ /* 0x000fc60000f44270 */
[----:B------:R-:W-:Y:S01]  /*e050*/  FFMA R8, R25, R2, R8 ;  /* 0x0000000219087223 */ /* 0x000fe20000000008 */
[----:B------:R-:W-:Y:S01]  /*e060*/  IMAD.IADD R153, R153, 0x1, R19 ;  /* 0x0000000199997824 */ /* 0x000fe200078e0213 */
[-C--:B------:R-:W-:Y:S02]  /*e070*/  IADD3 R158, P4, R158, R18.reuse, RZ ;  /* 0x000000129e9e7210 */ /* 0x080fe40007f9e0ff */
[----:B------:R-:W-:Y:S02]  /*e080*/  IADD3 R20, P5, R20, R18, RZ ;  /* 0x0000001214147210 */ /* 0x000fe40007fbe0ff */
[----:B------:R-:W-:Y:S01]  /*e090*/  F2FP.BF16.F32.PACK_AB R8, RZ, R8 ;  /* 0x00000008ff08723e */ /* 0x000fe200000010ff */
[----:B------:R-:W-:Y:S01]  /*e0a0*/  IMAD.X R22, R153, 0x1, R23, P4 ;  /* 0x0000000199167824 */ /* 0x000fe200020e0617 */
[C---:B------:R-:W-:Y:S01]  /*e0b0*/  LEA R18, P4, R158.reuse, R14, 0x1 ;  /* 0x0000000e9e127211 */ /* 0x040fe200078808ff */
[----:B------:R-:W-:Y:S02]  /*e0c0*/  IMAD.X R21, R21, 0x1, R153, P5 ;  /* 0x0000000115157824 */ /* 0x000fe400028e0699 */
[----:B------:R0:W-:Y:S01]  /*e0d0*/  @P3 STG.E.U16 desc[UR36][R12.64+0x2], R8 ;  /* 0x000002080c003986 */ /* 0x0001e2000c101524 */
[----:B------:R-:W-:Y:S01]  /*e0e0*/  LEA.HI.X R19, R158, R15, R22, 0x1, P4 ;  /* 0x0000000f9e137211 */ /* 0x000fe200020f0c16 */
[----:B------:R-:W-:Y:S08]  /*e0f0*/  @!P2 BRA `(.L_x_48) ;  /* 0x000000000004a947 */ /* 0x000ff00003800000 */
[----:B------:R2:W5:Y:S02]  /*e100*/  LDG.E.LTC128B.U16 R155, desc[UR36][R18.64] ;  /* 0x00000024129b7981 */ /* 0x000564000c1e1520 */
.L_x_48:
[----:B------:R-:W-:Y:S05]  /*e110*/  BSYNC B1 ;  /* 0x0000000000017941 */ /* 0x000fea0003800000 */
.L_x_47:
[----:B-----5:R-:W-:Y:S01]  /*e120*/  IMAD.U32 R3, R155, 0x10000, RZ ;  /* 0x000100009b037824 */ /* 0x020fe200078e00ff */
[----:B--2---:R-:W-:Y:S01]  /*e130*/  IADD3 R18, P3, R9, R4, RZ ;  /* 0x0000000409127210 */ /* 0x004fe20007f7e0ff */
[----:B------:R-:W-:Y:S01]  /*e140*/  IMAD.WIDE.U32 R152, R152, UR43, R20 ;  /* 0x0000002b98987c25 */ /* 0x000fe2000f8e0014 */
[----:B------:R-:W-:Y:S03]  /*e150*/  BSSY B1, `(.L_x_49) ;  /* 0x000000c000017945 */ /* 0x000fe60003800000 */
[----:B------:R-:W-:Y:S01]  /*e160*/  FMUL R3, R3, R16 ;  /* 0x0000001003037220 */ /* 0x000fe20000400000 */
[----:B------:R-:W-:Y:S01]  /*e170*/  IMAD.X R19, R11, 0x1, R5, P3 ;  /* 0x000000010b137824 */ /* 0x000fe200018e0605 */
[----:B------:R-:W-:Y:S02]  /*e180*/  LEA R14, P4, R152, R14, 0x1 ;  /* 0x0000000e980e7211 */ /* 0x000fe400078808ff */
[----:B------:R-:W-:Y:S01]  /*e190*/  FFMA R3, R26, R2, R3 ;  /* 0x000000021a037223 */ /* 0x000fe20000000003 */
[----:B------:R-:W-:-:S04]  /*e1a0*/  IMAD.IADD R163, R163, 0x1, R153 ;  /* 0x00000001a3a37824 */ /* 0x000fc800078e0299 */
[----:B------:R-:W-:Y:S02]  /*e1b0*/  F2FP.BF16.F32.PACK_AB R3, RZ, R3 ;  /* 0x00000003ff03723e */ /* 0x000fe400000010ff */
[----:B------:R-:W-:Y:S02]  /*e1c0*/  LEA.HI.X R15, R152, R15, R163, 0x1, P4 ;  /* 0x0000000f980f7211 */ /* 0x000fe400020f0ca3 */
[----:B------:R-:W-:Y:S01]  /*e1d0*/  ISETP.GT.AND P4, PT, R0, 0x1, P1 ;  /* 0x000000010000780c */ /* 0x000fe20000f84270 */
[----:B------:R2:W-:-:S12]  /*e1e0*/  @P2 STG.E.U16 desc[UR36][R18.64], R3 ;  /* 0x0000000312002986 */ /* 0x0005d8000c101524 */
[----:B--2---:R-:W-:Y:S05]  /*e1f0*/  @!P4 BRA `(.L_x_50) ;  /* 0x000000000004c947 */ /* 0x004fea0003800000 */
[----:B------:R2:W5:Y:S02]  /*e200*/  LDG.E.LTC128B.U16 R155, desc[UR36][R14.64+0x2] ;  /* 0x000002240e9b7981 */ /* 0x000564000c1e1520 */
.L_x_50:
[----:B------:R-:W-:Y:S05]  /*e210*/  BSYNC B1 ;  /* 0x0000000000017941 */ /* 0x000fea0003800000 */
.L_x_49:
[----:B-----5:R-:W-:Y:S01]  /*e220*/  IMAD.U32 R3, R155, 0x10000, RZ ;  /* 0x000100009b037824 */ /* 0x020fe200078e00ff */
[----:B------:R-:W-:Y:S01]  /*e230*/  IADD3 R18, P2, R9, R4, RZ ;  /* 0x0000000409127210 */ /* 0x000fe20007f5e0ff */
[----:B------:R-:W-:Y:S01]  /*e240*/  BSSY B1, `(.L_x_51) ;  /* 0x0000009000017945 */ /* 0x000fe20003800000 */
[----:B------:R-:W-:Y:S01]  /*e250*/  ISETP.GT.AND P3, PT, R0, 0x8, P0 ;  /* 0x000000080000780c */ /* 0x000fe20000764270 */
[----:B0-----:R-:W-:Y:S02]  /*e260*/  FMUL R8, R3, R16 ;  /* 0x0000001003087220 */ /* 0x001fe40000400000 */
[----:B------:R-:W-:Y:S02]  /*e270*/  IMAD.X R19, R11, 0x1, R5, P2 ;  /* 0x000000010b137824 */ /* 0x000fe400010e0605 */
[----:B------:R-:W-:-:S05]  /*e280*/  FFMA R8, R27, R2, R8 ;  /* 0x000000021b087223 */ /* 0x000fca0000000008 */
[----:B------:R-:W-:-:S05]  /*e290*/  F2FP.BF16.F32.PACK_AB R8, RZ, R8 ;  /* 0x00000008ff08723e */ /* 0x000fca00000010ff */
[----:B------:R0:W-:Y:S01]  /*e2a0*/  @P4 STG.E.U16 desc[UR36][R18.64+0x2], R8 ;  /* 0x0000020812004986 */ /* 0x0001e2000c101524 */
[----:B------:R-:W-:Y:S05]  /*e2b0*/  @!P3 BRA `(.L_x_52) ;  /* 0x000000000004b947 */ /* 0x000fea0003800000 */
[----:B------:R3:W5:Y:S02]  /*e2c0*/  LDG.E.LTC128B.U16 R155, desc[UR36][R6.64+0x10] ;  /* 0x00001024069b7981 */ /* 0x000764000c1e1520 */
.L_x_52:
[----:B------:R-:W-:Y:S05]  /*e2d0*/  BSYNC B1 ;  /* 0x0000000000017941 */ /* 0x000fea0003800000 */
.L_x_51:
[----:B-----5:R-:W-:Y:S01]  /*e2e0*/  IMAD.U32 R3, R155, 0x10000, RZ ;  /* 0x000100009b037824 */ /* 0x020fe200078e00ff */
[----:B------:R-:W-:Y:S01]  /*e2f0*/  ISETP.GT.AND P2, PT, R0, 0x9, P0 ;  /* 0x000000090000780c */ /* 0x000fe20000744270 */
[----:B------:R-:W-:Y:S02]  /*e300*/  BSSY B1, `(.L_x_53) ;  /* 0x0000007000017945 */ /* 0x000fe40003800000 */
[----:B------:R-:W-:-:S04]  /*e310*/  FMUL R3, R3, R16 ;  /* 0x0000001003037220 */ /* 0x000fc80000400000 */
[----:B------:R-:W-:-:S05]  /*e320*/  FFMA R3, R28, R2, R3 ;  /* 0x000000021c037223 */ /* 0x000fca0000000003 */
[----:B------:R-:W-:-:S05]  /*e330*/  F2FP.BF16.F32.PACK_AB R3, RZ, R3 ;  /* 0x00000003ff03723e */ /* 0x000fca00000010ff */
[----:B------:R4:W-:Y:S01]  /*e340*/  @P3 STG.E.U16 desc[UR36][R12.64+0x10], R3 ;  /* 0x000010030c003986 */ /* 0x0009e2000c101524 */
[----:B------:R-:W-:Y:S05]  /*e350*/  @!P2 BRA `(.L_x_54) ;  /* 0x000000000004a947 */ /* 0x000fea0003800000 */
[----:B------:R0:W5:Y:S02]  /*e360*/  LDG.E.LTC128B.U16 R155, desc[UR36][R6.64+0x12] ;  /* 0x00001224069b7981 */ /* 0x000164000c1e1520 */
.L_x_54:
[----:B------:R-:W-:Y:S05]  /*e370*/  BSYNC B1 ;  /* 0x0000000000017941 */ /* 0x000fea0003800000 */
.L_x_53:
[----:B----45:R-:W-:Y:S01]  /*e380*/  IMAD.U32 R3, R155, 0x10000, RZ ;  /* 0x000100009b037824 */ /* 0x030fe200078e00ff */
[----:B------:R-:W-:Y:S01]  /*e390*/  ISETP.GT.AND P3, PT, R0, 0x8, P1 ;  /* 0x000000080000780c */ /* 0x000fe20000f64270 */
[----:B------:R-:W-:Y:S02]  /*e3a0*/  BSSY B1, `(.L_x_55) ;  /* 0x0000007000017945 */ /* 0x000fe40003800000 */
[----:B0-----:R-:W-:-:S04]  /*e3b0*/  FMUL R8, R3, R16 ;  /* 0x0000001003087220 */ /* 0x001fc80000400000 */
[----:B------:R-:W-:-:S05]  /*e3c0*/  FFMA R8, R29, R2, R8 ;  /* 0x000000021d087223 */ /* 0x000fca0000000008 */
[----:B------:R-:W-:-:S05]  /*e3d0*/  F2FP.BF16.F32.PACK_AB R8, RZ, R8 ;  /* 0x00000008ff08723e */ /* 0x000fca00000010ff */
[----:B------:R0:W-:Y:S01]  /*e3e0*/  @P2 STG.E.U16 desc[UR36][R12.64+0x12], R8 ;  /* 0x000012080c002986 */ /* 0x0001e2000c101524 */
[----:B------:R-:W-:Y:S05]  /*e3f0*/  @!P3 BRA `(.L_x_56) ;  /* 0x000000000004b947 */ /* 0x000fea0003800000 */
[----:B------:R4:W5:Y:S02]  /*e400*/  LDG.E.LTC128B.U16 R155, desc[UR36][R14.64+0x10] ;  /* 0x000010240e9b7981 */ /* 0x000964000c1e1520 */
.L_x_56:
[----:B------:R-:W-:Y:S05]  /*e410*/  BSYNC B1 ;  /* 0x0000000000017941 */ /* 0x000fea0003800000 */
.L_x_55:
[----:B-----5:R-:W-:Y:S01]  /*e420*/  IMAD.U32 R3, R155, 0x10000, RZ ;  /* 0x000100009b037824 */ /* 0x020fe200078e00ff */
[----:B------:R-:W-:Y:S01]  /*e430*/  IADD3 R18, P2, R4, R9, RZ ;  /* 0x0000000904127210 */ /* 0x000fe20007f5e0ff */
[----:B------:R-:W-:Y:S01]  /*e440*/  BSSY B1, `(.L_x_57) ;  /* 0x0000009000017945 */ /* 0x000fe20003800000 */
[----:B------:R-:W-:Y:S01]  /*e450*/  ISETP.GT.AND P4, PT, R0, 0x9, P1 ;  /* 0x000000090000780c */ /* 0x000fe20000f84270 */
[----:B------:R-:W-:Y:S02]  /*e460*/  FMUL R3, R3, R16 ;  /* 0x0000001003037220 */ /* 0x000fe40000400000 */
[----:B------:R-:W-:Y:S02]  /*e470*/  IMAD.X R19, R5, 0x1, R11, P2 ;  /* 0x0000000105137824 */ /* 0x000fe400010e060b */
[----:B------:R-:W-:-:S05]  /*e480*/  FFMA R3, R30, R2, R3 ;  /* 0x000000021e037223 */ /* 0x000fca0000000003 */
[----:B------:R-:W-:-:S05]  /*e490*/  F2FP.BF16.F32.PACK_AB R3, RZ, R3 ;  /* 0x00000003ff03723e */ /* 0x000fca00000010ff */
[----:B------:R0:W-:Y:S01]  /*e4a0*/  @P3 STG.E.U16 desc[UR36][R18.64+0x10], R3 ;  /* 0x0000100312003986 */ /* 0x0001e2000c101524 */
[----:B------:R-:W-:Y:S05]  /*e4b0*/  @!P4 BRA `(.L_x_58) ;  /* 0x000000000004c947 */ /* 0x000fea0003800000 */
[----:B------:R0:W5:Y:S02]  /*e4c0*/  LDG.E.LTC128B.U16 R155, desc[UR36][R14.64+0x12] ;  /* 0x000012240e9b7981 */ /* 0x000164000c1e1520 */
.L_x_58:
[----:B------:R-:W-:Y:S05]  /*e4d0*/  BSYNC B1 ;  /* 0x0000000000017941 */ /* 0x000fea0003800000 */
.L_x_57:
[----:B0----5:R-:W-:Y:S01]  /*e4e0*/  IMAD.U32 R3, R155, 0x10000, RZ ;  /* 0x000100009b037824 */ /* 0x021fe200078e00ff */
        /* <DEDUP_REMOVED lines=10> */
.L_x_60:
[----:B------:R-:W-:Y:S05]  /*e590*/  BSYNC B1 ;  /* 0x0000000000017941 */ /* 0x000fea0003800000 */
.L_x_59:
        /* <DEDUP_REMOVED lines=9> */
.L_x_62:
[----:B------:R-:W-:Y:S05]  /*e630*/  BSYNC B1 ;  /* 0x0000000000017941 */ /* 0x000fea0003800000 */
.L_x_61:
[----:B0----5:R-:W-:Y:S01]  /*e640*/  IMAD.U32 R3, R155, 0x10000, RZ ;  /* 0x000100009b037824 */ /* 0x021fe200078e00ff */
        /* <DEDUP_REMOVED lines=8> */
.L_x_64:
[----:B------:R-:W-:Y:S05]  /*e6d0*/  BSYNC B1 ;  /* 0x0000000000017941 */ /* 0x000fea0003800000 */
.L_x_63:
        /* <DEDUP_REMOVED lines=11> */
.L_x_66:
[----:B------:R-:W-:Y:S05]  /*e790*/  BSYNC B1 ;  /* 0x0000000000017941 */ /* 0x000fea0003800000 */
.L_x_65:
        /* <DEDUP_REMOVED lines=11> */
.L_x_68:
[----:B------:R-:W-:Y:S05]  /*e850*/  BSYNC B1 ;  /* 0x0000000000017941 */ /* 0x000fea0003800000 */
.L_x_67:
        /* <DEDUP_REMOVED lines=9> */
.L_x_70:
[----:B------:R-:W-:Y:S05]  /*e8f0*/  BSYNC B1 ;  /* 0x0000000000017941 */ /* 0x000fea0003800000 */
.L_x_69:
        /* <DEDUP_REMOVED lines=9> */
.L_x_72:
[----:B------:R-:W-:Y:S05]  /*e990*/  BSYNC B1 ;  /* 0x0000000000017941 */ /* 0x000fea0003800000 */
.L_x_71:
        /* <DEDUP_REMOVED lines=11> */
.L_x_74:
[----:B------:R-:W-:Y:S05]  /*ea50*/  BSYNC B1 ;  /* 0x0000000000017941 */ /* 0x000fea0003800000 */
.L_x_73:
        /* <DEDUP_REMOVED lines=11> */
.L_x_76:
[----:B------:R-:W-:Y:S05]  /*eb10*/  BSYNC B1 ;  /* 0x0000000000017941 */ /* 0x000fea0003800000 */
.L_x_75:
        /* <DEDUP_REMOVED lines=9> */
.L_x_78:
[----:B------:R-:W-:Y:S05]  /*ebb0*/  BSYNC B1 ;  /* 0x0000000000017941 */ /* 0x000fea0003800000 */
.L_x_77:
        /* <DEDUP_REMOVED lines=9> */
.L_x_80:
[----:B------:R-:W-:Y:S05]  /*ec50*/  BSYNC B1 ;  /* 0x0000000000017941 */ /* 0x000fea0003800000 */
.L_x_79:
        /* <DEDUP_REMOVED lines=11> */
.L_x_82:
[----:B------:R-:W-:Y:S05]  /*ed10*/  BSYNC B1 ;  /* 0x0000000000017941 */ /* 0x000fea0003800000 */
.L_x_81:
        /* <DEDUP_REMOVED lines=11> */
.L_x_84:
[----:B------:R-:W-:Y:S05]  /*edd0*/  BSYNC B1 ;  /* 0x0000000000017941 */ /* 0x000fea0003800000 */
.L_x_83:
        /* <DEDUP_REMOVED lines=9> */
.L_x_86:
[----:B------:R-:W-:Y:S05]  /*ee70*/  BSYNC B1 ;  /* 0x0000000000017941 */ /* 0x000fea0003800000 */
.L_x_85:
        /* <DEDUP_REMOVED lines=9> */
.L_x_88:
[----:B------:R-:W-:Y:S05]  /*ef10*/  BSYNC B1 ;  /* 0x0000000000017941 */ /* 0x000fea0003800000 */
.L_x_87:
        /* <DEDUP_REMOVED lines=11> */
.L_x_90:
[----:B------:R-:W-:Y:S05]  /*efd0*/  BSYNC B1 ;  /* 0x0000000000017941 */ /* 0x000fea0003800000 */
.L_x_89:
        /* <DEDUP_REMOVED lines=11> */
.L_x_92:
[----:B------:R-:W-:Y:S05]  /*f090*/  BSYNC B1 ;  /* 0x0000000000017941 */ /* 0x000fea0003800000 */
.L_x_91:
        /* <DEDUP_REMOVED lines=9> */
.L_x_94:
[----:B------:R-:W-:Y:S05]  /*f130*/  BSYNC B1 ;  /* 0x0000000000017941 */ /* 0x000fea0003800000 */
.L_x_93:
        /* <DEDUP_REMOVED lines=9> */
.L_x_96:
[----:B------:R-:W-:Y:S05]  /*f1d0*/  BSYNC B1 ;  /* 0x0000000000017941 */ /* 0x000fea0003800000 */
.L_x_95:
        /* <DEDUP_REMOVED lines=11> */
.L_x_98:
[----:B------:R-:W-:Y:S05]  /*f290*/  BSYNC B1 ;  /* 0x0000000000017941 */ /* 0x000fea0003800000 */
.L_x_97:
        /* <DEDUP_REMOVED lines=11> */
.L_x_100:
[----:B------:R-:W-:Y:S05]  /*f350*/  BSYNC B1 ;  /* 0x0000000000017941 */ /* 0x000fea0003800000 */
.L_x_99:
        /* <DEDUP_REMOVED lines=9> */
.L_x_102:
[----:B------:R-:W-:Y:S05]  /*f3f0*/  BSYNC B1 ;  /* 0x0000000000017941 */ /* 0x000fea0003800000 */
.L_x_101:
        /* <DEDUP_REMOVED lines=9> */
.L_x_104:
[----:B------:R-:W-:Y:S05]  /*f490*/  BSYNC B1 ;  /* 0x0000000000017941 */ /* 0x000fea0003800000 */
.L_x_103:
        /* <DEDUP_REMOVED lines=11> */
.L_x_106:
[----:B------:R-:W-:Y:S05]  /*f550*/  BSYNC B1 ;  /* 0x0000000000017941 */ /* 0x000fea0003800000 */
.L_x_105:
        /* <DEDUP_REMOVED lines=11> */
.L_x_108:
[----:B------:R-:W-:Y:S05]  /*f610*/  BSYNC B1 ;  /* 0x0000000000017941 */ /* 0x000fea0003800000 */
.L_x_107:
        /* <DEDUP_REMOVED lines=9> */
.L_x_110:
[----:B------:R-:W-:Y:S05]  /*f6b0*/  BSYNC B1 ;  /* 0x0000000000017941 */ /* 0x000fea0003800000 */
.L_x_109:
        /* <DEDUP_REMOVED lines=9> */
.L_x_112:
[----:B------:R-:W-:Y:S05]  /*f750*/  BSYNC B1 ;  /* 0x0000000000017941 */ /* 0x000fea0003800000 */
.L_x_111:
        /* <DEDUP_REMOVED lines=11> */
.L_x_114:
[----:B------:R-:W-:Y:S05]  /*f810*/  BSYNC B1 ;  /* 0x0000000000017941 */ /* 0x000fea0003800000 */
.L_x_113:
        /* <DEDUP_REMOVED lines=11> */
.L_x_116:
[----:B------:R-:W-:Y:S05]  /*f8d0*/  BSYNC B1 ;  /* 0x0000000000017941 */ /* 0x000fea0003800000 */
.L_x_115:
        /* <DEDUP_REMOVED lines=9> */
.L_x_118:
[----:B------:R-:W-:Y:S05]  /*f970*/  BSYNC B1 ;  /* 0x0000000000017941 */ /* 0x000fea0003800000 */
.L_x_117:
        /* <DEDUP_REMOVED lines=9> */
.L_x_120:
[----:B------:R-:W-:Y:S05]  /*fa10*/  BSYNC B1 ;  /* 0x0000000000017941 */ /* 0x000fea0003800000 */
.L_x_119:
        /* <DEDUP_REMOVED lines=11> */
.L_x_122:
[----:B------:R-:W-:Y:S05]  /*fad0*/  BSYNC B1 ;  /* 0x0000000000017941 */ /* 0x000fea0003800000 */
.L_x_121:
        /* <DEDUP_REMOVED lines=11> */
.L_x_124:
[----:B------:R-:W-:Y:S05]  /*fb90*/  BSYNC B1 ;  /* 0x0000000000017941 */ /* 0x000fea0003800000 */
.L_x_123:
        /* <DEDUP_REMOVED lines=9> */
.L_x_126:
[----:B------:R-:W-:Y:S05]  /*fc30*/  BSYNC B1 ;  /* 0x0000000000017941 */ /* 0x000fea0003800000 */
.L_x_125:
        /* <DEDUP_REMOVED lines=9> */
.L_x_128:
[----:B------:R-:W-:Y:S05]  /*fcd0*/  BSYNC B1 ;  /* 0x0000000000017941 */ /* 0x000fea0003800000 */
.L_x_127:
        /* <DEDUP_REMOVED lines=11> */
.L_x_130:
[----:B------:R-:W-:Y:S05]  /*fd90*/  BSYNC B1 ;  /* 0x0000000000017941 */ /* 0x000fea0003800000 */
.L_x_129:
        /* <DEDUP_REMOVED lines=11> */
.L_x_132:
[----:B------:R-:W-:Y:S05]  /*fe50*/  BSYNC B1 ;  /* 0x0000000000017941 */ /* 0x000fea0003800000 */
.L_x_131:
        /* <DEDUP_REMOVED lines=9> */
.L_x_134:
[----:B------:R-:W-:Y:S05]  /*fef0*/  BSYNC B1 ;  /* 0x0000000000017941 */ /* 0x000fea0003800000 */
.L_x_133:
        /* <DEDUP_REMOVED lines=9> */
.L_x_136:
[----:B------:R-:W-:Y:S05]  /*ff90*/  BSYNC B1 ;  /* 0x0000000000017941 */ /* 0x000fea0003800000 */
.L_x_135:
        /* <DEDUP_REMOVED lines=11> */
.L_x_138:
[----:B------:R-:W-:Y:S05]  /*10050*/  BSYNC B1 ;  /* 0x0000000000017941 */ /* 0x000fea0003800000 */
.L_x_137:
        /* <DEDUP_REMOVED lines=11> */
.L_x_140:
[----:B------:R-:W-:Y:S05]  /*10110*/  BSYNC B1 ;  /* 0x0000000000017941 */ /* 0x000fea0003800000 */
.L_x_139:
        /* <DEDUP_REMOVED lines=9> */
.L_x_142:
[----:B------:R-:W-:Y:S05]  /*101b0*/  BSYNC B1 ;  /* 0x0000000000017941 */ /* 0x000fea0003800000 */
.L_x_141:
        /* <DEDUP_REMOVED lines=9> */
.L_x_144:
[----:B------:R-:W-:Y:S05]  /*10250*/  BSYNC B1 ;  /* 0x0000000000017941 */ /* 0x000fea0003800000 */
.L_x_143:
        /* <DEDUP_REMOVED lines=11> */
.L_x_146:
[----:B------:R-:W-:Y:S05]  /*10310*/  BSYNC B1 ;  /* 0x0000000000017941 */ /* 0x000fea0003800000 */
.L_x_145:
        /* <DEDUP_REMOVED lines=11> */
.L_x_148:
[----:B------:R-:W-:Y:S05]  /*103d0*/  BSYNC B1 ;  /* 0x0000000000017941 */ /* 0x000fea0003800000 */
.L_x_147:
        /* <DEDUP_REMOVED lines=9> */
.L_x_150:
[----:B------:R-:W-:Y:S05]  /*10470*/  BSYNC B1 ;  /* 0x0000000000017941 */ /* 0x000fea0003800000 */
.L_x_149:
        /* <DEDUP_REMOVED lines=9> */
.L_x_152:
[----:B------:R-:W-:Y:S05]  /*10510*/  BSYNC B1 ;  /* 0x0000000000017941 */ /* 0x000fea0003800000 */
.L_x_151:
        /* <DEDUP_REMOVED lines=11> */
.L_x_154:
[----:B------:R-:W-:Y:S05]  /*105d0*/  BSYNC B1 ;  /* 0x0000000000017941 */ /* 0x000fea0003800000 */
.L_x_153:
        /* <DEDUP_REMOVED lines=11> */
.L_x_156:
[----:B------:R-:W-:Y:S05]  /*10690*/  BSYNC B1 ;  /* 0x0000000000017941 */ /* 0x000fea0003800000 */
.L_x_155:
        /* <DEDUP_REMOVED lines=9> */
.L_x_158:
[----:B------:R-:W-:Y:S05]  /*10730*/  BSYNC B1 ;  /* 0x0000000000017941 */ /* 0x000fea0003800000 */
.L_x_157:
        /* <DEDUP_REMOVED lines=9> */
.L_x_160:
[----:B------:R-:W-:Y:S05]  /*107d0*/  BSYNC B1 ;  /* 0x0000000000017941 */ /* 0x000fea0003800000 */
.L_x_159:
        /* <DEDUP_REMOVED lines=11> */
.L_x_162:
[----:B------:R-:W-:Y:S05]  /*10890*/  BSYNC B1 ;  /* 0x0000000000017941 */ /* 0x000fea0003800000 */
.L_x_161:
        /* <DEDUP_REMOVED lines=11> */
.L_x_164:
[----:B------:R-:W-:Y:S05]  /*10950*/  BSYNC B1 ;  /* 0x0000000000017941 */ /* 0x000fea0003800000 */
.L_x_163:
        /* <DEDUP_REMOVED lines=9> */
.L_x_166:
[----:B------:R-:W-:Y:S05]  /*109f0*/  BSYNC B1 ;  /* 0x0000000000017941 */ /* 0x000fea0003800000 */
.L_x_165:
        /* <DEDUP_REMOVED lines=9> */
.L_x_168:
[----:B------:R-:W-:Y:S05]  /*10a90*/  BSYNC B1 ;  /* 0x0000000000017941 */ /* 0x000fea0003800000 */
.L_x_167:
        /* <DEDUP_REMOVED lines=11> */
.L_x_170:
[----:B------:R-:W-:Y:S05]  /*10b50*/  BSYNC B1 ;  /* 0x0000000000017941 */ /* 0x000fea0003800000 */
.L_x_169:
        /* <DEDUP_REMOVED lines=11> */
.L_x_172:
[----:B------:R-:W-:Y:S05]  /*10c10*/  BSYNC B1 ;  /* 0x0000000000017941 */ /* 0x000fea0003800000 */
.L_x_171:
        /* <DEDUP_REMOVED lines=9> */
.L_x_174:
[----:B------:R-:W-:Y:S05]  /*10cb0*/  BSYNC B1 ;  /* 0x0000000000017941 */ /* 0x000fea0003800000 */
.L_x_173:
        /* <DEDUP_REMOVED lines=9> */
.L_x_176:
[----:B------:R-:W-:Y:S05]  /*10d50*/  BSYNC B1 ;  /* 0x0000000000017941 */ /* 0x000fea0003800000 */
.L_x_175:
        /* <DEDUP_REMOVED lines=11> */
.L_x_178:
[----:B------:R-:W-:Y:S05]  /*10e10*/  BSYNC B1 ;  /* 0x0000000000017941 */ /* 0x000fea0003800000 */
.L_x_177:
        /* <DEDUP_REMOVED lines=11> */
.L_x_180:
[----:B------:R-:W-:Y:S05]  /*10ed0*/  BSYNC B1 ;  /* 0x0000000000017941 */ /* 0x000fea0003800000 */
.L_x_179:
        /* <DEDUP_REMOVED lines=9> */
.L_x_182:
[----:B------:R-:W-:Y:S05]  /*10f70*/  BSYNC B1 ;  /* 0x0000000000017941 */ /* 0x000fea0003800000 */
.L_x_181:
        /* <DEDUP_REMOVED lines=9> */
.L_x_184:
[----:B------:R-:W-:Y:S05]  /*11010*/  BSYNC B1 ;  /* 0x0000000000017941 */ /* 0x000fea0003800000 */
.L_x_183:
        /* <DEDUP_REMOVED lines=11> */
.L_x_186:
[----:B------:R-:W-:Y:S05]  /*110d0*/  BSYNC B1 ;  /* 0x0000000000017941 */ /* 0x000fea0003800000 */
.L_x_185:
        /* <DEDUP_REMOVED lines=11> */
.L_x_188:
[----:B------:R-:W-:Y:S05]  /*11190*/  BSYNC B1 ;  /* 0x0000000000017941 */ /* 0x000fea0003800000 */
.L_x_187:
        /* <DEDUP_REMOVED lines=9> */
.L_x_190:
[----:B------:R-:W-:Y:S05]  /*11230*/  BSYNC B1 ;  /* 0x0000000000017941 */ /* 0x000fea0003800000 */
.L_x_189:
        /* <DEDUP_REMOVED lines=9> */
.L_x_192:
[----:B------:R-:W-:Y:S05]  /*112d0*/  BSYNC B1 ;  /* 0x0000000000017941 */ /* 0x000fea0003800000 */
.L_x_191:
        /* <DEDUP_REMOVED lines=11> */
.L_x_194:
[----:B------:R-:W-:Y:S05]  /*11390*/  BSYNC B1 ;  /* 0x0000000000017941 */ /* 0x000fea0003800000 */
.L_x_193:
        /* <DEDUP_REMOVED lines=11> */
.L_x_196:
[----:B------:R-:W-:Y:S05]  /*11450*/  BSYNC B1 ;  /* 0x0000000000017941 */ /* 0x000fea0003800000 */
.L_x_195:
        /* <DEDUP_REMOVED lines=9> */
.L_x_198:
[----:B------:R-:W-:Y:S05]  /*114f0*/  BSYNC B1 ;  /* 0x0000000000017941 */ /* 0x000fea0003800000 */
.L_x_197:
        /* <DEDUP_REMOVED lines=9> */
.L_x_200:
[----:B------:R-:W-:Y:S05]  /*11590*/  BSYNC B1 ;  /* 0x0000000000017941 */ /* 0x000fea0003800000 */
.L_x_199:
        /* <DEDUP_REMOVED lines=11> */
.L_x_202:
[----:B------:R-:W-:Y:S05]  /*11650*/  BSYNC B1 ;  /* 0x0000000000017941 */ /* 0x000fea0003800000 */
.L_x_201:
        /* <DEDUP_REMOVED lines=11> */
.L_x_204:
[----:B------:R-:W-:Y:S05]  /*11710*/  BSYNC B1 ;  /* 0x0000000000017941 */ /* 0x000fea0003800000 */
.L_x_203:
        /* <DEDUP_REMOVED lines=9> */
.L_x_206:
[----:B------:R-:W-:Y:S05]  /*117b0*/  BSYNC B1 ;  /* 0x0000000000017941 */ /* 0x000fea0003800000 */
.L_x_205:
        /* <DEDUP_REMOVED lines=9> */
.L_x_208:
[----:B------:R-:W-:Y:S05]  /*11850*/  BSYNC B1 ;  /* 0x0000000000017941 */ /* 0x000fea0003800000 */
.L_x_207:
        /* <DEDUP_REMOVED lines=11> */
.L_x_210:
[----:B------:R-:W-:Y:S05]  /*11910*/  BSYNC B1 ;  /* 0x0000000000017941 */ /* 0x000fea0003800000 */
.L_x_209:
        /* <DEDUP_REMOVED lines=11> */
.L_x_212:
[----:B------:R-:W-:Y:S05]  /*119d0*/  BSYNC B1 ;  /* 0x0000000000017941 */ /* 0x000fea0003800000 */
.L_x_211:
        /* <DEDUP_REMOVED lines=9> */
.L_x_214:
[----:B------:R-:W-:Y:S05]  /*11a70*/  BSYNC B1 ;  /* 0x0000000000017941 */ /* 0x000fea0003800000 */
.L_x_213:
        /* <DEDUP_REMOVED lines=9> */
.L_x_216:
[----:B------:R-:W-:Y:S05]  /*11b10*/  BSYNC B1 ;  /* 0x0000000000017941 */ /* 0x000fea0003800000 */
.L_x_215:
        /* <DEDUP_REMOVED lines=11> */
.L_x_218:
[----:B------:R-:W-:Y:S05]  /*11bd0*/  BSYNC B1 ;  /* 0x0000000000017941 */ /* 0x000fea0003800000 */
.L_x_217:
        /* <DEDUP_REMOVED lines=11> */
.L_x_220:
[----:B------:R-:W-:Y:S05]  /*11c90*/  BSYNC B1 ;  /* 0x0000000000017941 */ /* 0x000fea0003800000 */
.L_x_219:
        /* <DEDUP_REMOVED lines=9> */
.L_x_222:
[----:B------:R-:W-:Y:S05]  /*11d30*/  BSYNC B1 ;  /* 0x0000000000017941 */ /* 0x000fea0003800000 */
.L_x_221:
        /* <DEDUP_REMOVED lines=9> */
.L_x_224:
[----:B------:R-:W-:Y:S05]  /*11dd0*/  BSYNC B1 ;  /* 0x0000000000017941 */ /* 0x000fea0003800000 */
.L_x_223:
        /* <DEDUP_REMOVED lines=11> */
.L_x_226:
[----:B------:R-:W-:Y:S05]  /*11e90*/  BSYNC B1 ;  /* 0x0000000000017941 */ /* 0x000fea0003800000 */
.L_x_225:
        /* <DEDUP_REMOVED lines=11> */
.L_x_228:
[----:B------:R-:W-:Y:S05]  /*11f50*/  BSYNC B1 ;  /* 0x0000000000017941 */ /* 0x000fea0003800000 */
.L_x_227:
        /* <DEDUP_REMOVED lines=9> */
.L_x_230:
[----:B------:R-:W-:Y:S05]  /*11ff0*/  BSYNC B1 ;  /* 0x0000000000017941 */ /* 0x000fea0003800000 */
.L_x_229:
        /* <DEDUP_REMOVED lines=9> */
.L_x_232:
[----:B------:R-:W-:Y:S05]  /*12090*/  BSYNC B1 ;  /* 0x0000000000017941 */ /* 0x000fea0003800000 */
.L_x_231:
        /* <DEDUP_REMOVED lines=11> */
.L_x_234:
[----:B------:R-:W-:Y:S05]  /*12150*/  BSYNC B1 ;  /* 0x0000000000017941 */ /* 0x000fea0003800000 */
.L_x_233:
        /* <DEDUP_REMOVED lines=11> */
.L_x_236:
[----:B------:R-:W-:Y:S05]  /*12210*/  BSYNC B1 ;  /* 0x0000000000017941 */ /* 0x000fea0003800000 */
.L_x_235:
        /* <DEDUP_REMOVED lines=9> */
.L_x_238:
[----:B------:R-:W-:Y:S05]  /*122b0*/  BSYNC B1 ;  /* 0x0000000000017941 */ /* 0x000fea0003800000 */
.L_x_237:
        /* <DEDUP_REMOVED lines=9> */
.L_x_240:
[----:B------:R-:W-:Y:S05]  /*12350*/  BSYNC B1 ;  /* 0x0000000000017941 */ /* 0x000fea0003800000 */
.L_x_239:
        /* <DEDUP_REMOVED lines=11> */
.L_x_242:
[----:B------:R-:W-:Y:S05]  /*12410*/  BSYNC B1 ;  /* 0x0000000000017941 */ /* 0x000fea0003800000 */
.L_x_241:
        /* <DEDUP_REMOVED lines=11> */
.L_x_244:
[----:B------:R-:W-:Y:S05]  /*124d0*/  BSYNC B1 ;  /* 0x0000000000017941 */ /* 0x000fea0003800000 */
.L_x_243:
        /* <DEDUP_REMOVED lines=9> */
.L_x_246:
[----:B------:R-:W-:Y:S05]  /*12570*/  BSYNC B1 ;  /* 0x0000000000017941 */ /* 0x000fea0003800000 */
.L_x_245:
        /* <DEDUP_REMOVED lines=9> */
.L_x_248:
[----:B------:R-:W-:Y:S05]  /*12610*/  BSYNC B1 ;  /* 0x0000000000017941 */ /* 0x000fea0003800000 */
.L_x_247:
        /* <DEDUP_REMOVED lines=11> */
.L_x_250:
[----:B------:R-:W-:Y:S05]  /*126d0*/  BSYNC B1 ;  /* 0x0000000000017941 */ /* 0x000fea0003800000 */
.L_x_249:
        /* <DEDUP_REMOVED lines=11> */
.L_x_252:
[----:B------:R-:W-:Y:S05]  /*12790*/  BSYNC B1 ;  /* 0x0000000000017941 */ /* 0x000fea0003800000 */
.L_x_251:
        /* <DEDUP_REMOVED lines=9> */
.L_x_254:
[----:B------:R-:W-:Y:S05]  /*12830*/  BSYNC B1 ;  /* 0x0000000000017941 */ /* 0x000fea0003800000 */
.L_x_253:
        /* <DEDUP_REMOVED lines=9> */
.L_x_256:
[----:B------:R-:W-:Y:S05]  /*128d0*/  BSYNC B1 ;  /* 0x0000000000017941 */ /* 0x000fea0003800000 */
.L_x_255:
        /* <DEDUP_REMOVED lines=11> */
.L_x_258:
[----:B------:R-:W-:Y:S05]  /*12990*/  BSYNC B1 ;  /* 0x0000000000017941 */ /* 0x000fea0003800000 */
.L_x_257:
        /* <DEDUP_REMOVED lines=11> */
.L_x_260:
[----:B------:R-:W-:Y:S05]  /*12a50*/  BSYNC B1 ;  /* 0x0000000000017941 */ /* 0x000fea0003800000 */
.L_x_259:
        /* <DEDUP_REMOVED lines=9> */
.L_x_262:
[----:B------:R-:W-:Y:S05]  /*12af0*/  BSYNC B1 ;  /* 0x0000000000017941 */ /* 0x000fea0003800000 */
.L_x_261:
        /* <DEDUP_REMOVED lines=9> */
.L_x_264:
[----:B------:R-:W-:Y:S05]  /*12b90*/  BSYNC B1 ;  /* 0x0000000000017941 */ /* 0x000fea0003800000 */
.L_x_263:
        /* <DEDUP_REMOVED lines=11> */
.L_x_266:
[----:B------:R-:W-:Y:S05]  /*12c50*/  BSYNC B1 ;  /* 0x0000000000017941 */ /* 0x000fea0003800000 */
.L_x_265:
        /* <DEDUP_REMOVED lines=11> */
.L_x_268:
[----:B------:R-:W-:Y:S05]  /*12d10*/  BSYNC B1 ;  /* 0x0000000000017941 */ /* 0x000fea0003800000 */
.L_x_267:
        /* <DEDUP_REMOVED lines=9> */
.L_x_270:
[----:B------:R-:W-:Y:S05]  /*12db0*/  BSYNC B1 ;  /* 0x0000000000017941 */ /* 0x000fea0003800000 */
.L_x_269:
        /* <DEDUP_REMOVED lines=9> */
.L_x_272:
[----:B------:R-:W-:Y:S05]  /*12e50*/  BSYNC B1 ;  /* 0x0000000000017941 */ /* 0x000fea0003800000 */
.L_x_271:
        /* <DEDUP_REMOVED lines=11> */
.L_x_274:
[----:B------:R-:W-:Y:S05]  /*12f10*/  BSYNC B1 ;  /* 0x0000000000017941 */ /* 0x000fea0003800000 */
.L_x_273:
        /* <DEDUP_REMOVED lines=11> */
.L_x_276:
[----:B------:R-:W-:Y:S05]  /*12fd0*/  BSYNC B1 ;  /* 0x0000000000017941 */ /* 0x000fea0003800000 */
.L_x_275:
        /* <DEDUP_REMOVED lines=9> */
.L_x_278:
[----:B------:R-:W-:Y:S05]  /*13070*/  BSYNC B1 ;  /* 0x0000000000017941 */ /* 0x000fea0003800000 */
.L_x_277:
        /* <DEDUP_REMOVED lines=9> */
.L_x_280:
[----:B------:R-:W-:Y:S05]  /*13110*/  BSYNC B1 ;  /* 0x0000000000017941 */ /* 0x000fea0003800000 */
.L_x_279:
        /* <DEDUP_REMOVED lines=11> */
.L_x_282:
[----:B------:R-:W-:Y:S05]  /*131d0*/  BSYNC B1 ;  /* 0x0000000000017941 */ /* 0x000fea0003800000 */
.L_x_281:
        /* <DEDUP_REMOVED lines=11> */
.L_x_284:
[----:B------:R-:W-:Y:S05]  /*13290*/  BSYNC B1 ;  /* 0x0000000000017941 */ /* 0x000fea0003800000 */
.L_x_283:
        /* <DEDUP_REMOVED lines=9> */
.L_x_286:
[----:B------:R-:W-:Y:S05]  /*13330*/  BSYNC B1 ;  /* 0x0000000000017941 */ /* 0x000fea0003800000 */
.L_x_285:
        /* <DEDUP_REMOVED lines=9> */
.L_x_288:
[----:B------:R-:W-:Y:S05]  /*133d0*/  BSYNC B1 ;  /* 0x0000000000017941 */ /* 0x000fea0003800000 */
.L_x_287:
        /* <DEDUP_REMOVED lines=11> */
.L_x_290:
[----:B------:R-:W-:Y:S05]  /*13490*/  BSYNC B1 ;  /* 0x0000000000017941 */ /* 0x000fea0003800000 */
.L_x_289:
        /* <DEDUP_REMOVED lines=11> */
.L_x_292:
[----:B------:R-:W-:Y:S05]  /*13550*/  BSYNC B1 ;  /* 0x0000000000017941 */ /* 0x000fea0003800000 */
.L_x_291:
        /* <DEDUP_REMOVED lines=9> */
.L_x_294:
[----:B------:R-:W-:Y:S05]  /*135f0*/  BSYNC B1 ;  /* 0x0000000000017941 */ /* 0x000fea0003800000 */
.L_x_293:
[----:B0----5:R-:W-:Y:S01]  /*13600*/  IMAD.U32 R3, R155, 0x10000, RZ ;  /* 0x000100009b037824 */ /* 0x021fe200078e00ff */
[----:B------:R-:W-:Y:S01]  /*13610*/  ISETP.GT.AND P2, PT, R0, 0xf8, P1 ;  /* 0x000000f80000780c */ /* 0x000fe20000f44270 */
[----:B------:R-:W-:Y:S02]  /*13620*/  BSSY B1, `(.L_x_295) ;  /* 0x0000007000017945 */ /* 0x000fe40003800000 */
[----:B-1-3--:R-:W-:-:S04]  /*13630*/  FMUL R6, R3, R16 ;  /* 0x0000001003067220 */ /* 0x00afc80000400000 */
[----:B------:R-:W-:-:S05]  /*13640*/  FFMA R6, R149, R2, R6 ;  /* 0x0000000295067223 */ /* 0x000fca0000000006 */
[----:B------:R-:W-:-:S05]  /*13650*/  F2FP.BF16.F32.PACK_AB R6, RZ, R6 ;  /* 0x00000006ff06723e */ /* 0x000fca00000010ff */
[----:B------:R0:W-:Y:S01]  /*13660*/  @P0 STG.E.U16 desc[UR36][R12.64+0x1f2], R6 ;  /* 0x0001f2060c000986 */ /* 0x0001e2000c101524 */
[----:B------:R-:W-:Y:S05]  /*13670*/  @!P2 BRA `(.L_x_296) ;  /* 0x000000000004a947 */ /* 0x000fea0003800000 */
[----:B------:R1:W5:Y:S02]  /*13680*/  LDG.E.LTC128B.U16 R155, desc[UR36][R14.64+0x1f0] ;  /* 0x0001f0240e9b7981 */ /* 0x000364000c1e1520 */
.L_x_296:
[----:B------:R-:W-:Y:S05]  /*13690*/  BSYNC B1 ;  /* 0x0000000000017941 */ /* 0x000fea0003800000 */
.L_x_295:
[----:B-----5:R-:W-:Y:S01]  /*136a0*/  IMAD.U32 R3, R155, 0x10000, RZ ;  /* 0x000100009b037824 */ /* 0x020fe200078e00ff */
[----:B0-----:R-:W-:Y:S01]  /*136b0*/  IADD3 R6, P0, R4, R9, RZ ;  /* 0x0000000904067210 */ /* 0x001fe20007f1e0ff */
        /* <DEDUP_REMOVED lines=9> */
.L_x_298:
[----:B------:R-:W-:Y:S05]  /*13750*/  BSYNC B1 ;  /* 0x0000000000017941 */ /* 0x000fea0003800000 */
.L_x_297:
[----:B------:R-:W-:Y:S05]  /*13760*/  @!P1 BRA `(.L_x_299) ;  /* 0x0000009400609947 */ /* 0x000fea0003800000 */
[----:B-----5:R-:W-:Y:S01]  /*13770*/  IMAD.U32 R155, R155, 0x10000, RZ ;  /* 0x000100009b9b7824 */ /* 0x020fe200078e00ff */
[----:B------:R-:W-:-:S03]  /*13780*/  IADD3 R4, P0, R4, R9, RZ ;  /* 0x0000000904047210 */ /* 0x000fc60007f1e0ff */
[----:B------:R-:W-:Y:S02]  /*13790*/  FMUL R0, R155, R16 ;  /* 0x000000109b007220 */ /* 0x000fe40000400000 */
[----:B------:R-:W-:Y:S02]  /*137a0*/  IMAD.X R5, R5, 0x1, R11, P0 ;  /* 0x0000000105057824 */ /* 0x000fe400000e060b */
[----:B------:R-:W-:-:S05]  /*137b0*/  FFMA R0, R151, R2, R0 ;  /* 0x0000000297007223 */ /* 0x000fca0000000000 */
[----:B------:R-:W-:-:S05]  /*137c0*/  F2FP.BF16.F32.PACK_AB R0, RZ, R0 ;  /* 0x00000000ff00723e */ /* 0x000fca00000010ff */
[----:B------:R0:W-:Y:S01]  /*137d0*/  STG.E.U16 desc[UR36][R4.64+0x1f2], R0 ;  /* 0x0001f20004007986 */ /* 0x0001e2000c101524 */
[----:B------:R-:W-:Y:S05]  /*137e0*/  BRA `(.L_x_299) ;  /* 0x0000009400407947 */ /* 0x000fea0003800000 */
.L_x_34:
[----:B------:R-:W2:Y:S01]  /*137f0*/  LDL.LU R7, [R1+0x20c] ;  /* 0x00020c0001077983 */ /* 0x000ea20000300800 */
[----:B------:R-:W-:-:S03]  /*13800*/  ULDC.64 UR4, c[0x0][0x5c0] ;  /* 0x0001700000047ab9 */ /* 0x000fc60000000a00 */
[----:B------:R-:W3:Y:S04]  /*13810*/  LDL.LU R15, [R1+0x284] ;  /* 0x00028400010f7983 */ /* 0x000ee80000300800 */
        /* <DEDUP_REMOVED lines=88> */
[----:B------:R-:W4:Y:S01]  /*13da0*/  LDL.LU R232, [R1+0x3ec] ;  /* 0x0003ec0001e87983 */ /* 0x000f220000300800 */
[----:B------:R-:W-:-:S03]  /*13db0*/  LEA R8, P0, R4, UR4, 0x1 ;  /* 0x0000000404087c11 */ /* 0x000fc6000f8008ff */
[----:B------:R-:W4:Y:S04]  /*13dc0*/  LDL.LU R231, [R1+0x3f0] ;  /* 0x0003f00001e77983 */ /* 0x000f280000300800 */
[----:B------:R-:W4:Y:S04]  /*13dd0*/  LDL.LU R235, [R1+0x3f4] ;  /* 0x0003f40001eb7983 */ /* 0x000f280000300800 */
[----:B------:R0:W-:Y:S01]  /*13de0*/  STL [R1+0x414], R151 ;  /* 0x0004149701007387 */ /* 0x0001e20000100800 */
[----:B------:R-:W-:-:S03]  /*13df0*/  LEA.HI.X R9, R4, UR5, R13, 0x1, P0 ;  /* 0x0000000504097c11 */ /* 0x000fc600080f0c0d */
[----:B0-----:R-:W4:Y:S04]  /*13e00*/  LDL.LU R151, [R1+0x3f8] ;  /* 0x0003f80001977983 */ /* 0x001f280000300800 */
[----:B------:R0:W-:Y:S04]  /*13e10*/  STL [R1+0x410], R154 ;  /* 0x0004109a01007387 */ /* 0x0001e80000100800 */
[----:B0-----:R-:W4:Y:S04]  /*13e20*/  LDL.LU R154, [R1+0x3fc] ;  /* 0x0003fc00019a7983 */ /* 0x001f280000300800 */
[----:B------:R-:W-:Y:S04]  /*13e30*/  STL [R1+0x40c], R17 ;  /* 0x00040c1101007387 */ /* 0x000fe80000100800 */
[----:B------:R-:W-:Y:S04]  /*13e40*/  STL [R1+0x408], R16 ;  /* 0x0004081001007387 */ /* 0x000fe80000100800 */
[----:B------:R-:W2:Y:S04]  /*13e50*/  LDL.LU R4, [R1+0x200] ;  /* 0x0002000001047983 */ /* 0x000ea80000300800 */
[----:B------:R-:W3:Y:S01]  /*13e60*/  LDL.LU R5, [R1+0x204] ;  /* 0x0002040001057983 */ /* 0x000ee20000300800 */
[----:B------:R-:W-:-:S03]  /*13e70*/  ISETP.GT.AND P0, PT, R0, 0x1, P1 ;  /* 0x000000010000780c */ /* 0x000fc60000f04270 */
[----:B------:R-:W4:Y:S01]  /*13e80*/  LDL.LU R13, [R1+0x28c] ;  /* 0x00028c00010d7983 */ /* 0x000f220000300800 */
[----:B--2---:R-:W-:-:S05]  /*13e90*/  FMUL R4, R4, R2 ;  /* 0x0000000204047220 */ /* 0x004fca0000400000 */
[----:B------:R-:W-:-:S05]  /*13ea0*/  F2FP.BF16.F32.PACK_AB R4, RZ, R4 ;  /* 0x00000004ff04723e */ /* 0x000fca00000010ff */
[----:B------:R3:W-:Y:S02]  /*13eb0*/  @P2 STG.E.U16 desc[UR36][R8.64], R4 ;  /* 0x0000000408002986 */ /* 0x0007e4000c101524 */
[----:B---3--:R-:W-:Y:S01]  /*13ec0*/  FMUL R4, R5, R2 ;  /* 0x0000000205047220 */ /* 0x008fe20000400000 */
[----:B------:R-:W-:-:S04]  /*13ed0*/  @P0 IMAD.MOV.U32 R5, RZ, RZ, R9 ;  /* 0x000000ffff050224 */ /* 0x000fc800078e0009 */
[----:B------:R-:W-:-:S04]  /*13ee0*/  F2FP.BF16.F32.PACK_AB R4, RZ, R4 ;  /* 0x00000004ff04723e */ /* 0x000fc800000010ff */
[----:B------:R-:W-:Y:S01]  /*13ef0*/  PRMT R6, R4, 0x7610, R6 ;  /* 0x0000761004067816 */ /* 0x000fe20000000006 */
[----:B------:R-:W-:-:S05]  /*13f00*/  @P0 IMAD.MOV.U32 R4, RZ, RZ, R8 ;  /* 0x000000ffff040224 */ /* 0x000fca00078e0008 */
[----:B------:R0:W-:Y:S04]  /*13f10*/  @P0 STG.E.U16 desc[UR36][R4.64+0x2], R6 ;  /* 0x0000020604000986 */ /* 0x0001e8000c101524 */
[----:B0-----:R-:W2:Y:S04]  /*13f20*/  LDL.LU R5, [R1+0x208] ;  /* 0x0002080001057983 */ /* 0x001ea80000300800 */
[----:B------:R-:W3:Y:S01]  /*13f30*/  LDL.LU R4, [R1+0x210] ;  /* 0x0002100001047983 */ /* 0x000ee20000300800 */
[----:B------:R-:W-:Y:S01]  /*13f40*/  ISETP.GT.AND P0, PT, R3, 0x8, PT ;  /* 0x000000080300780c */ /* 0x000fe20003f04270 */
[----:B------:R-:W-:Y:S01]  /*13f50*/  USHF.L.U64.HI UR4, UR8, 0x4, UR9 ;  /* 0x0000000408047899 */ /* 0x000fe20008010209 */
[C---:B------:R-:W-:Y:S01]  /*13f60*/  ISETP.GT.AND P5, PT, R0.reuse, 0x8, P1 ;  /* 0x000000080000780c */ /* 0x040fe20000fa4270 */
[----:B------:R-:W-:Y:S01]  /*13f70*/  FMUL R7, R7, R2 ;  /* 0x0000000207077220 */ /* 0x000fe20000400000 */
[----:B------:R-:W-:-:S02]  /*13f80*/  ISETP.GT.AND P3, PT, R0, 0x1, P0 ;  /* 0x000000010000780c */ /* 0x000fc40000764270 */
[----:B------:R-:W-:Y:S02]  /*13f90*/  ISETP.GT.AND P2, PT, R0, RZ, P0 ;  /* 0x000000ff0000720c */ /* 0x000fe40000744270 */
[----:B------:R-:W-:Y:S01]  /*13fa0*/  F2FP.BF16.F32.PACK_AB R7, RZ, R7 ;  /* 0x00000007ff07723e */ /* 0x000fe200000010ff */
[-C--:B--2---:R-:W-:Y:S01]  /*13fb0*/  FMUL R5, R5, R2.reuse ;  /* 0x0000000205057220 */ /* 0x084fe20000400000 */
[----:B---3--:R-:W-:Y:S01]  /*13fc0*/  FMUL R6, R4, R2 ;  /* 0x0000000204067220 */ /* 0x008fe20000400000 */
[----:B------:R-:W-:-:S03]  /*13fd0*/  IMAD.U32 R4, RZ, RZ, UR8 ;  /* 0x00000008ff047e24 */ /* 0x000fc6000f8e00ff */
[----:B------:R-:W-:Y:S02]  /*13fe0*/  F2FP.BF16.F32.PACK_AB R5, RZ, R5 ;  /* 0x00000005ff05723e */ /* 0x000fe400000010ff */
[----:B------:R-:W-:Y:S02]  /*13ff0*/  F2FP.BF16.F32.PACK_AB R6, RZ, R6 ;  /* 0x00000006ff06723e */ /* 0x000fe400000010ff */
[----:B------:R-:W-:Y:S02]  /*14000*/  LEA R4, P4, R4, R8, 0x4 ;  /* 0x0000000804047211 */ /* 0x000fe400078820ff */
[----:B------:R-:W-:Y:S02]  /*14010*/  PRMT R11, R5, 0x7610, R11 ;  /* 0x00007610050b7816 */ /* 0x000fe4000000000b */
[----:B------:R-:W-:Y:S02]  /*14020*/  IADD3.X R5, R9, UR4, RZ, P4, !PT ;  /* 0x0000000409057c10 */ /* 0x000fe4000a7fe4ff */
[----:B------:R-:W-:Y:S01]  /*14030*/  PRMT R10, R6, 0x7610, R10 ;  /* 0x00007610060a7816 */ /* 0x000fe2000000000a */
[----:B------:R-:W-:-:S02]  /*14040*/  @P5 IMAD.MOV.U32 R6, RZ, RZ, R8 ;  /* 0x000000ffff065224 */ /* 0x000fc400078e0008 */
[----:B------:R0:W-:Y:S04]  /*14050*/  @P3 STG.E.U16 desc[UR36][R4.64+0x2], R7 ;  /* 0x0000020704003986 */ /* 0x0001e8000c101524 */
[----:B------:R-:W-:Y:S01]  /*14060*/  @P2 STG.E.U16 desc[UR36][R4.64], R11 ;  /* 0x0000000b04002986 */ /* 0x000fe2000c101524 */
[----:B0-----:R-:W-:-:S05]  /*14070*/  @P5 IMAD.MOV.U32 R7, RZ, RZ, R9 ;  /* 0x000000ffff075224 */ /* 0x001fca00078e0009 */
[----:B------:R0:W-:Y:S04]  /*14080*/  @P5 STG.E.U16 desc[UR36][R6.64+0x10], R10 ;  /* 0x0000100a06005986 */ /* 0x0001e8000c101524 */
[----:B0-----:R-:W2:Y:S01]  /*14090*/  LDL.LU R7, [R1+0x214] ;  /* 0x0002140001077983 */ /* 0x001ea20000300800 */
[----:B------:R-:W-:Y:S01]  /*140a0*/  ISETP.GT.AND P2, PT, R0, 0x9, P1 ;  /* 0x000000090000780c */ /* 0x000fe20000f44270 */
[----:B--2---:R-:W-:-:S12]  /*140b0*/  FMUL R6, R7, R2 ;  /* 0x0000000207067220 */ /* 0x004fd80000400000 */
[----:B------:R-:W-:Y:S01]  /*140c0*/  @P2 IMAD.MOV.U32 R7, RZ, RZ, R9 ;  /* 0x000000ffff072224 */ /* 0x000fe200078e0009 */
[----:B------:R-:W-:-:S04]  /*140d0*/  F2FP.BF16.F32.PACK_AB R6, RZ, R6 ;  /* 0x00000006ff06723e */ /* 0x000fc800000010ff */
[----:B------:R-:W-:Y:S01]  /*140e0*/  PRMT R10, R6, 0x7610, R10 ;  /* 0x00007610060a7816 */ /* 0x000fe2000000000a */
[----:B------:R-:W-:-:S05]  /*140f0*/  @P2 IMAD.MOV.U32 R6, RZ, RZ, R8 ;  /* 0x000000ffff062224 */ /* 0x000fca00078e0008 */
[----:B------:R0:W-:Y:S04]  /*14100*/  @P2 STG.E.U16 desc[UR36][R6.64+0x12], R10 ;  /* 0x0000120a06002986 */ /* 0x0001e8000c101524 */
[----:B0-----:R-:W2:Y:S04]  /*14110*/  LDL.LU R6, [R1+0x218] ;  /* 0x0002180001067983 */ /* 0x001ea80000300800 */
[----:B------:R-:W3:Y:S04]  /*14120*/  LDL.LU R7, [R1+0x21c] ;  /* 0x00021c0001077983 */ /* 0x000ee80000300800 */
[----:B------:R-:W4:Y:S01]  /*14130*/  LDL.LU R10, [R1+0x220] ;  /* 0x00022000010a7983 */ /* 0x000f220000300800 */
[----:B------:R-:W-:-:S02]  /*14140*/  ISETP.GT.AND P3, PT, R0, 0x9, P0 ;  /* 0x000000090000780c */ /* 0x000fc40000764270 */
[C---:B------:R-:W-:Y:S02]  /*14150*/  ISETP.GT.AND P4, PT, R0.reuse, 0x10, P1 ;  /* 0x000000100000780c */ /* 0x040fe40000f84270 */
[----:B------:R-:W-:Y:S01]  /*14160*/  ISETP.GT.AND P2, PT, R0, 0x8, P0 ;  /* 0x000000080000780c */ /* 0x000fe20000744270 */
[-C--:B--2---:R-:W-:Y:S01]  /*14170*/  FMUL R6, R6, R2.reuse ;  /* 0x0000000206067220 */ /* 0x084fe20000400000 */
[----:B---3--:R-:W-:-:S04]  /*14180*/  FMUL R7, R7, R2 ;  /* 0x0000000207077220 */ /* 0x008fc80000400000 */
[----:B------:R-:W-:Y:S01]  /*14190*/  F2FP.BF16.F32.PACK_AB R6, RZ, R6 ;  /* 0x00000006ff06723e */ /* 0x000fe200000010ff */
[----:B----4-:R-:W-:Y:S01]  /*141a0*/  FMUL R10, R10, R2 ;  /* 0x000000020a0a7220 */ /* 0x010fe20000400000 */
[----:B------:R-:W-:Y:S02]  /*141b0*/  F2FP.BF16.F32.PACK_AB R7, RZ, R7 ;  /* 0x00000007ff07723e */ /* 0x000fe400000010ff */
[----:B------:R-:W-:Y:S02]  /*141c0*/  PRMT R11, R6, 0x7610, R11 ;  /* 0x00007610060b7816 */ /* 0x000fe4000000000b */
[----:B------:R-:W-:Y:S01]  /*141d0*/  F2FP.BF16.F32.PACK_AB R6, RZ, R10 ;  /* 0x0000000aff06723e */ /* 0x000fe200000010ff */
[----:B------:R0:W-:Y:S03]  /*141e0*/  @P3 STG.E.U16 desc[UR36][R4.64+0x12], R7 ;  /* 0x0000120704003986 */ /* 0x0001e6000c101524 */
[----:B------:R-:W-:Y:S01]  /*141f0*/  PRMT R10, R6, 0x7610, R10 ;  /* 0x00007610060a7816 */ /* 0x000fe2000000000a */
[----:B------:R-:W-:Y:S01]  /*14200*/  @P4 IMAD.MOV.U32 R6, RZ, RZ, R8 ;  /* 0x000000ffff064224 */ /* 0x000fe200078e0008 */
        /* <DEDUP_REMOVED lines=135> */
[----:B------:R1:W-:Y:S01]  /*14a80*/  @P2 STG.E.U16 desc[UR36][R4.64+0x60], R11 ;  /* 0x0000600b04002986 */ /* 0x0003e2000c101524 */
[----:B0-----:R-:W-:-:S03]  /*14a90*/  @P4 IMAD.MOV.U32 R7, RZ, RZ, R9 ;  /* 0x000000ffff074224 */ /* 0x001fc600078e0009 */
[----:B-1----:R-:W2:Y:S04]  /*14aa0*/  LDL.LU R11, [R1+0x280] ;  /* 0x00028000010b7983 */ /* 0x002ea80000300800 */
[----:B------:R0:W-:Y:S04]  /*14ab0*/  @P4 STG.E.U16 desc[UR36][R6.64+0x70], R10 ;  /* 0x0000700a06004986 */ /* 0x0001e8000c101524 */
[----:B0-----:R-:W3:Y:S04]  /*14ac0*/  LDL.LU R10, [R1+0x274] ;  /* 0x00027400010a7983 */ /* 0x001ee80000300800 */
[----:B------:R-:W4:Y:S04]  /*14ad0*/  LDL.LU R7, [R1+0x278] ;  /* 0x0002780001077983 */ /* 0x000f280000300800 */
[----:B------:R-:W4:Y:S01]  /*14ae0*/  LDL.LU R6, [R1+0x27c] ;  /* 0x00027c0001067983 */ /* 0x000f220000300800 */
[C---:B------:R-:W-:Y:S01]  /*14af0*/  ISETP.GT.AND P4, PT, R0.reuse, 0x39, P1 ;  /* 0x000000390000780c */ /* 0x040fe20000f84270 */
[-C--:B------:R-:W-:Y:S01]  /*14b00*/  FMUL R15, R15, R2.reuse ;  /* 0x000000020f0f7220 */ /* 0x080fe20000400000 */
[----:B------:R-:W-:Y:S01]  /*14b10*/  ISETP.GT.AND P5, PT, R0, 0x40, P1 ;  /* 0x000000400000780c */ /* 0x000fe20000fa4270 */
[-C--:B------:R-:W-:Y:S01]  /*14b20*/  FMUL R14, R14, R2.reuse ;  /* 0x000000020e0e7220 */ /* 0x080fe20000400000 */
[C---:B------:R-:W-:Y:S01]  /*14b30*/  ISETP.GT.AND P2, PT, R0.reuse, 0x38, P0 ;  /* 0x000000380000780c */ /* 0x040fe20000744270 */
[-C--:B------:R-:W-:Y:S01]  /*14b40*/  FMUL R13, R13, R2.reuse ;  /* 0x000000020d0d7220 */ /* 0x080fe20000400000 */
[----:B------:R-:W-:Y:S01]  /*14b50*/  ISETP.GT.AND P3, PT, R0, 0x39, P0 ;  /* 0x000000390000780c */ /* 0x000fe20000764270 */
[-C--:B------:R-:W-:Y:S01]  /*14b60*/  FMUL R12, R12, R2.reuse ;  /* 0x000000020c0c7220 */ /* 0x080fe20000400000 */
        /* <DEDUP_REMOVED lines=74> */
[----:B------:R-:W4:Y:S01]  /*15010*/  LDL.LU R151, [R1+0x414] ;  /* 0x0004140001977983 */ /* 0x000f220000300800 */
[-C--:B------:R-:W-:Y:S01]  /*15020*/  FMUL R221, R221, R2.reuse ;  /* 0x00000002dddd7220 */ /* 0x080fe20000400000 */
[-C--:B------:R-:W-:Y:S01]  /*15030*/  FMUL R220, R220, R2.reuse ;  /* 0x00000002dcdc7220 */ /* 0x080fe20000400000 */
[-C--:B------:R-:W-:Y:S01]  /*15040*/  FMUL R222, R222, R2.reuse ;  /* 0x00000002dede7220 */ /* 0x080fe20000400000 */
[----:B------:R0:W5:Y:S01]  /*15050*/  LDL.LU R154, [R1+0x410] ;  /* 0x00041000019a7983 */ /* 0x0001620000300800 */
        /* <DEDUP_REMOVED lines=14> */
[-C--:B--2---:R-:W-:Y:S01]  /*15140*/  FMUL R11, R11, R2.reuse ;  /* 0x000000020b0b7220 */ /* 0x084fe20000400000 */
[-C--:B---3--:R-:W-:Y:S01]  /*15150*/  FMUL R10, R10, R2.reuse ;  /* 0x000000020a0a7220 */ /* 0x088fe20000400000 */
[----:B----4-:R-:W-:-:S04]  /*15160*/  FMUL R7, R7, R2 ;  /* 0x0000000207077220 */ /* 0x010fc80000400000 */
[----:B------:R-:W-:Y:S01]  /*15170*/  F2FP.BF16.F32.PACK_AB R10, RZ, R10 ;  /* 0x0000000aff0a723e */ /* 0x000fe200000010ff */
[----:B------:R-:W-:Y:S01]  /*15180*/  FMUL R6, R6, R2 ;  /* 0x0000000206067220 */ /* 0x000fe20000400000 */
[----:B------:R-:W-:Y:S02]  /*15190*/  F2FP.BF16.F32.PACK_AB R7, RZ, R7 ;  /* 0x00000007ff07723e */ /* 0x000fe400000010ff */
[----:B------:R-:W-:Y:S02]  /*151a0*/  PRMT R17, R10, 0x7610, R17 ;  /* 0x000076100a117816 */ /* 0x000fe40000000011 */
[----:B------:R-:W-:Y:S02]  /*151b0*/  F2FP.BF16.F32.PACK_AB R6, RZ, R6 ;  /* 0x00000006ff06723e */ /* 0x000fe400000010ff */
[----:B------:R-:W-:Y:S02]  /*151c0*/  F2FP.BF16.F32.PACK_AB R10, RZ, R11 ;  /* 0x0000000bff0a723e */ /* 0x000fe400000010ff */
[----:B------:R-:W-:Y:S01]  /*151d0*/  PRMT R16, R7, 0x7610, R16 ;  /* 0x0000761007107816 */ /* 0x000fe20000000010 */
[----:B------:R-:W-:Y:S01]  /*151e0*/  @P4 IMAD.MOV.U32 R7, RZ, RZ, R9 ;  /* 0x000000ffff074224 */ /* 0x000fe200078e0009 */
[----:B------:R-:W-:Y:S01]  /*151f0*/  PRMT R11, R6, 0x7610, R11 ;  /* 0x00007610060b7816 */ /* 0x000fe2000000000b */
[----:B------:R-:W-:-:S05]  /*15200*/  @P4 IMAD.MOV.U32 R6, RZ, RZ, R8 ;  /* 0x000000ffff064224 */ /* 0x000fca00078e0008 */
[----:B------:R1:W-:Y:S01]  /*15210*/  @P4 STG.E.U16 desc[UR36][R6.64+0x72], R17 ;  /* 0x0000721106004986 */ /* 0x0003e2000c101524 */
[----:B------:R-:W-:-:S03]  /*15220*/  ISETP.GT.AND P4, PT, R0, 0x41, P1 ;  /* 0x000000410000780c */ /* 0x000fc60000f84270 */
[----:B------:R2:W-:Y:S04]  /*15230*/  @P2 STG.E.U16 desc[UR36][R4.64+0x70], R16 ;  /* 0x0000701004002986 */ /* 0x0005e8000c101524 */
[----:B------:R-:W-:Y:S01]  /*15240*/  @P3 STG.E.U16 desc[UR36][R4.64+0x72], R11 ;  /* 0x0000720b04003986 */ /* 0x000fe2000c101524 */
[----:B-1----:R-:W-:-:S03]  /*15250*/  @P5 IMAD.MOV.U32 R6, RZ, RZ, R8 ;  /* 0x000000ffff065224 */ /* 0x002fc600078e0008 */
[----:B------:R0:W5:Y:S01]  /*15260*/  LDL.LU R17, [R1+0x40c] ;  /* 0x00040c0001117983 */ /* 0x0001620000300800 */
[----:B------:R-:W-:Y:S01]  /*15270*/  @P5 IMAD.MOV.U32 R7, RZ, RZ, R9 ;  /* 0x000000ffff075224 */ /* 0x000fe200078e0009 */
[C---:B------:R-:W-:Y:S02]  /*15280*/  ISETP.GT.AND P2, PT, R0.reuse, 0x40, P0 ;  /* 0x000000400000780c */ /* 0x040fe40000744270 */
[C---:B------:R-:W-:Y:S01]  /*15290*/  ISETP.GT.AND P3, PT, R0.reuse, 0x41, P0 ;  /* 0x000000410000780c */ /* 0x040fe20000764270 */
[----:B--2---:R0:W5:Y:S04]  /*152a0*/  LDL.LU R16, [R1+0x408] ;  /* 0x0004080001107983 */ /* 0x0041680000300800 */
[----:B------:R1:W-:Y:S01]  /*152b0*/  @P5 STG.E.U16 desc[UR36][R6.64+0x80], R10 ;  /* 0x0000800a06005986 */ /* 0x0003e2000c101524 */
[----:B------:R-:W-:-:S02]  /*152c0*/  ISETP.GT.AND P5, PT, R0, 0x48, P1 ;  /* 0x000000480000780c */ /* 0x000fc40000fa4270 */
[----:B-1----:R-:W-:Y:S02]  /*152d0*/  F2FP.BF16.F32.PACK_AB R10, RZ, R15 ;  /* 0x0000000fff0a723e */ /* 0x002fe400000010ff */
[----:B------:R-:W-:Y:S01]  /*152e0*/  F2FP.BF16.F32.PACK_AB R7, RZ, R14 ;  /* 0x0000000eff07723e */ /* 0x000fe200000010ff */
[----:B------:R-:W2:Y:S01]  /*152f0*/  LDL.LU R15, [R1+0x10] ;  /* 0x00001000010f7983 */ /* 0x000ea20000300800 */
[----:B------:R-:W-:Y:S02]  /*15300*/  F2FP.BF16.F32.PACK_AB R6, RZ, R13 ;  /* 0x0000000dff06723e */ /* 0x000fe400000010ff */
[----:B------:R-:W-:Y:S02]  /*15310*/  PRMT R13, R10, 0x7610, R13 ;  /* 0x000076100a0d7816 */ /* 0x000fe4000000000d */
[----:B------:R-:W-:Y:S02]  /*15320*/  F2FP.BF16.F32.PACK_AB R10, RZ, R12 ;  /* 0x0000000cff0a723e */ /* 0x000fe400000010ff */
[----:B------:R-:W-:Y:S01]  /*15330*/  PRMT R12, R7, 0x7610, R12 ;  /* 0x00007610070c7816 */ /* 0x000fe2000000000c */
[----:B------:R-:W-:Y:S01]  /*15340*/  @P4 IMAD.MOV.U32 R7, RZ, RZ, R9 ;  /* 0x000000ffff074224 */ /* 0x000fe200078e0009 */
[----:B------:R-:W-:Y:S01]  /*15350*/  PRMT R11, R6, 0x7610, R11 ;  /* 0x00007610060b7816 */ /* 0x000fe2000000000b */
[----:B------:R-:W-:-:S05]  /*15360*/  @P4 IMAD.MOV.U32 R6, RZ, RZ, R8 ;  /* 0x000000ffff064224 */ /* 0x000fca00078e0008 */
[----:B------:R1:W-:Y:S01]  /*15370*/  @P4 STG.E.U16 desc[UR36][R6.64+0x82], R13 ;  /* 0x0000820d06004986 */ /* 0x0003e2000c101524 */
[----:B------:R-:W-:-:S03]  /*15380*/  ISETP.GT.AND P4, PT, R0, 0x49, P1 ;  /* 0x000000490000780c */ /* 0x000fc60000f84270 */
[----:B------:R-:W-:Y:S04]  /*15390*/  @P2 STG.E.U16 desc[UR36][R4.64+0x80], R12 ;  /* 0x0000800c04002986 */ /* 0x000fe8000c101524 */
[----:B------:R-:W-:Y:S01]  /*153a0*/  @P3 STG.E.U16 desc[UR36][R4.64+0x82], R11 ;  /* 0x0000820b04003986 */ /* 0x000fe2000c101524 */
[----:B-1----:R-:W-:Y:S02]  /*153b0*/  @P5 IMAD.MOV.U32 R6, RZ, RZ, R8 ;  /* 0x000000ffff065224 */ /* 0x002fe400078e0008 */
[----:B------:R-:W-:-:S05]  /*153c0*/  @P5 IMAD.MOV.U32 R7, RZ, RZ, R9 ;  /* 0x000000ffff075224 */ /* 0x000fca00078e0009 */
[----:B------:R1:W-:Y:S01]  /*153d0*/  @P5 STG.E.U16 desc[UR36][R6.64+0x90], R10 ;  /* 0x0000900a06005986 */ /* 0x0003e2000c101524 */
[C---:B------:R-:W-:Y:S02]  /*153e0*/  ISETP.GT.AND P5, PT, R0.reuse, 0x50, P1 ;  /* 0x000000500000780c */ /* 0x040fe40000fa4270 */
[C---:B------:R-:W-:Y:S02]  /*153f0*/  ISETP.GT.AND P2, PT, R0.reuse, 0x48, P0 ;  /* 0x000000480000780c */ /* 0x040fe40000744270 */
[----:B------:R-:W-:Y:S02]  /*15400*/  ISETP.GT.AND P3, PT, R0, 0x49, P0 ;  /* 0x000000490000780c */ /* 0x000fe40000764270 */
[----:B-1----:R-:W-:Y:S02]  /*15410*/  F2FP.BF16.F32.PACK_AB R7, RZ, R20 ;  /* 0x00000014ff07723e */ /* 0x002fe400000010ff */
[----:B------:R-:W-:Y:S02]  /*15420*/  F2FP.BF16.F32.PACK_AB R6, RZ, R19 ;  /* 0x00000013ff06723e */ /* 0x000fe400000010ff */
[----:B------:R-:W-:-:S02]  /*15430*/  F2FP.BF16.F32.PACK_AB R10, RZ, R21 ;  /* 0x00000015ff0a723e */ /* 0x000fc400000010ff */
[----:B------:R-:W-:Y:S01]  /*15440*/  PRMT R12, R7, 0x7610, R12 ;  /* 0x00007610070c7816 */ /* 0x000fe2000000000c */
[----:B------:R-:W-:Y:S01]  /*15450*/  @P4 IMAD.MOV.U32 R7, RZ, RZ, R9 ;  /* 0x000000ffff074224 */ /* 0x000fe200078e0009 */
[----:B------:R-:W-:Y:S01]  /*15460*/  PRMT R11, R6, 0x7610, R11 ;  /* 0x00007610060b7816 */ /* 0x000fe2000000000b */
[----:B------:R-:W-:Y:S01]  /*15470*/  @P4 IMAD.MOV.U32 R6, RZ, RZ, R8 ;  /* 0x000000ffff064224 */ /* 0x000fe200078e0008 */
[----:B------:R-:W-:Y:S01]  /*15480*/  PRMT R13, R10, 0x7610, R13 ;  /* 0x000076100a0d7816 */ /* 0x000fe2000000000d */
[----:B------:R-:W3:Y:S01]  /*15490*/  LDL.LU R21, [R1+0xa0] ;  /* 0x0000a00001157983 */ /* 0x000ee20000300800 */
[----:B------:R-:W-:-:S03]  /*154a0*/  F2FP.BF16.F32.PACK_AB R10, RZ, R18 ;  /* 0x00000012ff0a723e */ /* 0x000fc600000010ff */
[----:B------:R1:W-:Y:S01]  /*154b0*/  @P4 STG.E.U16 desc[UR36][R6.64+0x92], R13 ;  /* 0x0000920d06004986 */ /* 0x0003e2000c101524 */
[----:B------:R-:W-:-:S03]  /*154c0*/  ISETP.GT.AND P4, PT, R0, 0x51, P1 ;  /* 0x000000510000780c */ /* 0x000fc60000f84270 */
[----:B------:R-:W-:Y:S04]  /*154d0*/  @P2 STG.E.U16 desc[UR36][R4.64+0x90], R12 ;  /* 0x0000900c04002986 */ /* 0x000fe8000c101524 */
[----:B------:R-:W-:Y:S01]  /*154e0*/  @P3 STG.E.U16 desc[UR36][R4.64+0x92], R11 ;  /* 0x0000920b04003986 */ /* 0x000fe2000c101524 */
[----:B-1----:R-:W-:-:S03]  /*154f0*/  @P5 IMAD.MOV.U32 R6, RZ, RZ, R8 ;  /* 0x000000ffff065224 */ /* 0x002fc600078e0008 */
[----:B------:R-:W4:Y:S01]  /*15500*/  LDL.LU R20, [R1+0x98] ;  /* 0x0000980001147983 */ /* 0x000f220000300800 */
[----:B------:R-:W-:Y:S01]  /*15510*/  @P5 IMAD.MOV.U32 R7, RZ, RZ, R9 ;  /* 0x000000ffff075224 */ /* 0x000fe200078e0009 */
[C---:B------:R-:W-:Y:S02]  /*15520*/  ISETP.GT.AND P2, PT, R0.reuse, 0x50, P0 ;  /* 0x000000500000780c */ /* 0x040fe40000744270 */
[C---:B------:R-:W-:Y:S01]  /*15530*/  ISETP.GT.AND P3, PT, R0.reuse, 0x51, P0 ;  /* 0x000000510000780c */ /* 0x040fe20000764270 */
[----:B------:R-:W2:Y:S04]  /*15540*/  LDL.LU R18, [R1+0x14] ;  /* 0x0000140001127983 */ /* 0x000ea80000300800 */
[----:B------:R1:W-:Y:S01]  /*15550*/  @P5 STG.E.U16 desc[UR36][R6.64+0xa0], R10 ;  /* 0x0000a00a06005986 */ /* 0x0003e2000c101524 */
[----:B------:R-:W-:-:S02]  /*15560*/  ISETP.GT.AND P5, PT, R0, 0x58, P1 ;  /* 0x000000580000780c */ /* 0x000fc40000fa4270 */
[----:B-1----:R-:W-:Y:S02]  /*15570*/  F2FP.BF16.F32.PACK_AB R7, RZ, R152 ;  /* 0x00000098ff07723e */ /* 0x002fe400000010ff */
[----:B------:R-:W-:Y:S02]  /*15580*/  F2FP.BF16.F32.PACK_AB R6, RZ, R23 ;  /* 0x00000017ff06723e */ /* 0x000fe400000010ff */
[----:B------:R-:W-:Y:S02]  /*15590*/  F2FP.BF16.F32.PACK_AB R10, RZ, R153 ;  /* 0x00000099ff0a723e */ /* 0x000fe400000010ff */
        /* <DEDUP_REMOVED lines=12> */
[----:B------:R-:W3:Y:S01]  /*15660*/  LDL.LU R152, [R1+0x1f8] ;  /* 0x0001f80001987983 */ /* 0x000ee20000300800 */
[----:B------:R-:W-:Y:S01]  /*15670*/  @P5 IMAD.MOV.U32 R7, RZ, RZ, R9 ;  /* 0x000000ffff075224 */ /* 0x000fe200078e0009 */
[C---:B------:R-:W-:Y:S02]  /*15680*/  ISETP.GT.AND P2, PT, R0.reuse, 0x58, P0 ;  /* 0x000000580000780c */ /* 0x040fe40000744270 */
[C---:B------:R-:W-:Y:S01]  /*15690*/  ISETP.GT.AND P3, PT, R0.reuse, 0x59, P0 ;  /* 0x000000590000780c */ /* 0x040fe20000764270 */
[----:B------:R-:W3:Y:S04]  /*156a0*/  LDL.LU R23, [R1+0x1f4] ;  /* 0x0001f40001177983 */ /* 0x000ee80000300800 */
[----:B------:R1:W-:Y:S01]  /*156b0*/  @P5 STG.E.U16 desc[UR36][R6.64+0xb0], R10 ;  /* 0x0000b00a06005986 */ /* 0x0003e2000c101524 */
[----:B------:R-:W-:-:S03]  /*156c0*/  ISETP.GT.AND P5, PT, R0, 0x60, P1 ;  /* 0x000000600000780c */ /* 0x000fc60000fa4270 */
[----:B------:R-:W3:Y:S01]  /*156d0*/  LDL.LU R22, [R1+0x1f0] ;  /* 0x0001f00001167983 */ /* 0x000ee20000300800 */
        /* <DEDUP_REMOVED lines=403> */
[----:B------:R-:W-:Y:S01]  /*17010*/  @P2 STG.E.U16 desc[UR36][R4.64+0x1c0], R12 ;  /* 0x0001c00c04002986 */ /* 0x000fe2000c101524 */
[----:B------:R-:W-:-:S03]  /*17020*/  ISETP.GT.AND P2, PT, R0, 0xe8, P0 ;  /* 0x000000e80000780c */ /* 0x000fc60000744270 */
[----:B------:R-:W-:Y:S01]  /*17030*/  @P3 STG.E.U16 desc[UR36][R4.64+0x1c2], R11 ;  /* 0x0001c20b04003986 */ /* 0x000fe2000c101524 */
[----:B-1----:R-:W-:-:S03]  /*17040*/  @P5 IMAD.MOV.U32 R6, RZ, RZ, R8 ;  /* 0x000000ffff065224 */ /* 0x002fc600078e0008 */
[----:B------:R-:W3:Y:S01]  /*17050*/  LDL.LU R225, [R1+0xd8] ;  /* 0x0000d80001e17983 */ /* 0x000ee20000300800 */
[----:B------:R-:W-:Y:S01]  /*17060*/  @P5 IMAD.MOV.U32 R7, RZ, RZ, R9 ;  /* 0x000000ffff075224 */ /* 0x000fe200078e0009 */
[C---:B------:R-:W-:Y:S02]  /*17070*/  ISETP.GT.AND P3, PT, R0.reuse, 0xe9, P0 ;  /* 0x000000e90000780c */ /* 0x040fe40000764270 */
        /* <DEDUP_REMOVED lines=14> */
[----:B------:R1:W-:Y:S04]  /*17160*/  @P4 STG.E.U16 desc[UR36][R6.64+0x1d2], R13 ;  /* 0x0001d20d06004986 */ /* 0x0003e8000c101524 */
[----:B------:R-:W-:Y:S01]  /*17170*/  @P2 STG.E.U16 desc[UR36][R4.64+0x1d0], R12 ;  /* 0x0001d00c04002986 */ /* 0x000fe2000c101524 */
[----:B------:R-:W-:-:S03]  /*17180*/  ISETP.GT.AND P2, PT, R0, 0xf1, P1 ;  /* 0x000000f10000780c */ /* 0x000fc60000f44270 */
[----:B------:R0:W-:Y:S01]  /*17190*/  @P3 STG.E.U16 desc[UR36][R4.64+0x1d2], R11 ;  /* 0x0001d20b04003986 */ /* 0x0001e2000c101524 */
[----:B-1----:R-:W-:-:S03]  /*171a0*/  @P5 IMAD.MOV.U32 R6, RZ, RZ, R8 ;  /* 0x000000ffff065224 */ /* 0x002fc600078e0008 */
[----:B------:R-:W3:Y:S01]  /*171b0*/  LDL.LU R229, [R1+0xc8] ;  /* 0x0000c80001e57983 */ /* 0x000ee20000300800 */
[----:B------:R-:W-:Y:S01]  /*171c0*/  @P5 IMAD.MOV.U32 R7, RZ, RZ, R9 ;  /* 0x000000ffff075224 */ /* 0x000fe200078e0009 */
[C---:B------:R-:W-:Y:S02]  /*171d0*/  ISETP.GT.AND P4, PT, R0.reuse, 0xf1, P0 ;  /* 0x000000f10000780c */ /* 0x040fe40000784270 */
[C---:B------:R-:W-:Y:S01]  /*171e0*/  ISETP.GT.AND P3, PT, R0.reuse, 0xf0, P0 ;  /* 0x000000f00000780c */ /* 0x040fe20000764270 */
[----:B------:R-:W3:Y:S04]  /*171f0*/  LDL.LU R228, [R1+0xc4] ;  /* 0x0000c40001e47983 */ /* 0x000ee80000300800 */
[----:B------:R1:W-:Y:S01]  /*17200*/  @P5 STG.E.U16 desc[UR36][R6.64+0x1e0], R10 ;  /* 0x0001e00a06005986 */ /* 0x0003e2000c101524 */
[----:B------:R-:W-:-:S02]  /*17210*/  ISETP.GT.AND P5, PT, R0, 0xf8, P1 ;  /* 0x000000f80000780c */ /* 0x000fc40000fa4270 */
[----:B0-----:R-:W-:Y:S01]  /*17220*/  F2FP.BF16.F32.PACK_AB R11, RZ, R231 ;  /* 0x000000e7ff0b723e */ /* 0x001fe200000010ff */
[----:B------:R-:W3:Y:S01]  /*17230*/  LDL.LU R227, [R1+0xc0] ;  /* 0x0000c00001e37983 */ /* 0x000ee20000300800 */
[----:B-1----:R-:W-:Y:S02]  /*17240*/  F2FP.BF16.F32.PACK_AB R10, RZ, R234 ;  /* 0x000000eaff0a723e */ /* 0x002fe400000010ff */
[----:B------:R-:W-:Y:S01]  /*17250*/  F2FP.BF16.F32.PACK_AB R7, RZ, R233 ;  /* 0x000000e9ff07723e */ /* 0x000fe200000010ff */
[----:B------:R-:W3:Y:S01]  /*17260*/  LDL.LU R234, [R1+0xbc] ;  /* 0x0000bc0001ea7983 */ /* 0x000ee20000300800 */
[----:B------:R-:W-:Y:S02]  /*17270*/  F2FP.BF16.F32.PACK_AB R6, RZ, R232 ;  /* 0x000000e8ff06723e */ /* 0x000fe400000010ff */
[----:B------:R-:W-:Y:S01]  /*17280*/  PRMT R12, R10, 0x7610, R12 ;  /* 0x000076100a0c7816 */ /* 0x000fe2000000000c */
[----:B------:R-:W3:Y:S01]  /*17290*/  LDL.LU R233, [R1+0xb8] ;  /* 0x0000b80001e97983 */ /* 0x000ee20000300800 */
[----:B------:R-:W-:Y:S01]  /*172a0*/  PRMT R13, R7, 0x7610, R13 ;  /* 0x00007610070d7816 */ /* 0x000fe2000000000d */
[--C-:B------:R-:W-:Y:S01]  /*172b0*/  @P2 IMAD.MOV.U32 R7, RZ, RZ, R9.reuse ;  /* 0x000000ffff072224 */ /* 0x100fe200078e0009 */
[----:B------:R-:W-:Y:S01]  /*172c0*/  PRMT R10, R6, 0x7610, R10 ;  /* 0x00007610060a7816 */ /* 0x000fe2000000000a */
[----:B------:R-:W-:Y:S01]  /*172d0*/  @P2 IMAD.MOV.U32 R6, RZ, RZ, R8 ;  /* 0x000000ffff062224 */ /* 0x000fe200078e0008 */
[----:B------:R-:W-:Y:S01]  /*172e0*/  ISETP.GT.AND P1, PT, R0, 0xf9, P1 ;  /* 0x000000f90000780c */ /* 0x000fe20000f24270 */
[----:B------:R-:W3:Y:S04]  /*172f0*/  LDL.LU R232, [R1+0xb4] ;  /* 0x0000b40001e87983 */ /* 0x000ee80000300800 */
[----:B------:R0:W-:Y:S04]  /*17300*/  @P2 STG.E.U16 desc[UR36][R6.64+0x1e2], R12 ;  /* 0x0001e20c06002986 */ /* 0x0001e8000c101524 */
[----:B------:R1:W-:Y:S04]  /*17310*/  @P4 STG.E.U16 desc[UR36][R4.64+0x1e2], R10 ;  /* 0x0001e20a04004986 */ /* 0x0003e8000c101524 */
[----:B------:R-:W3:Y:S01]  /*17320*/  LDL.LU R231, [R1+0xb0] ;  /* 0x0000b00001e77983 */ /* 0x000ee20000300800 */
[----:B0-----:R-:W-:Y:S01]  /*17330*/  F2FP.BF16.F32.PACK_AB R6, RZ, R235 ;  /* 0x000000ebff06723e */ /* 0x001fe200000010ff */
[----:B------:R-:W-:-:S02]  /*17340*/  @P5 IMAD.MOV.U32 R7, RZ, RZ, R9 ;  /* 0x000000ffff075224 */ /* 0x000fc400078e0009 */
[----:B------:R-:W-:Y:S01]  /*17350*/  @P3 STG.E.U16 desc[UR36][R4.64+0x1e0], R13 ;  /* 0x0001e00d04003986 */ /* 0x000fe2000c101524 */
[----:B-1----:R-:W-:Y:S01]  /*17360*/  PRMT R10, R6, 0x7610, R10 ;  /* 0x00007610060a7816 */ /* 0x002fe2000000000a */
[--C-:B------:R-:W-:Y:S02]  /*17370*/  @P5 IMAD.MOV.U32 R6, RZ, RZ, R8.reuse ;  /* 0x000000ffff065224 */ /* 0x100fe400078e0008 */
[----:B------:R-:W4:Y:S04]  /*17380*/  LDL.LU R12, [R1+0x4] ;  /* 0x00000400010c7983 */ /* 0x000f280000300800 */
[----:B------:R0:W-:Y:S04]  /*17390*/  @P5 STG.E.U16 desc[UR36][R6.64+0x1f0], R11 ;  /* 0x0001f00b06005986 */ /* 0x0001e8000c101524 */
[----:B------:R-:W3:Y:S01]  /*173a0*/  LDL.LU R235, [R1+0xac] ;  /* 0x0000ac0001eb7983 */ /* 0x000ee20000300800 */
[----:B0-----:R-:W-:-:S02]  /*173b0*/  @P1 IMAD.MOV.U32 R6, RZ, RZ, R8 ;  /* 0x000000ffff061224 */ /* 0x001fc400078e0008 */
[----:B------:R-:W-:-:S05]  /*173c0*/  @P1 IMAD.MOV.U32 R7, RZ, RZ, R9 ;  /* 0x000000ffff071224 */ /* 0x000fca00078e0009 */
[----:B------:R0:W-:Y:S01]  /*173d0*/  @P1 STG.E.U16 desc[UR36][R6.64+0x1f2], R10 ;  /* 0x0001f20a06001986 */ /* 0x0001e2000c101524 */
[C---:B------:R-:W-:Y:S02]  /*173e0*/  ISETP.GT.AND P1, PT, R0.reuse, 0xf8, P0 ;  /* 0x000000f80000780c */ /* 0x040fe40000724270 */
[----:B------:R-:W-:Y:S01]  /*173f0*/  ISETP.GT.AND P0, PT, R0, 0xf9, P0 ;  /* 0x000000f90000780c */ /* 0x000fe20000704270 */
[----:B0-----:R-:W3:Y:S01]  /*17400*/  LDL.LU R6, [R1] ;  /* 0x0000000001067983 */ /* 0x001ee20000300800 */
[----:B------:R-:W-:Y:S02]  /*17410*/  F2FP.BF16.F32.PACK_AB R11, RZ, R236 ;  /* 0x000000ecff0b723e */ /* 0x000fe400000010ff */
[----:B------:R-:W-:Y:S02]  /*17420*/  F2FP.BF16.F32.PACK_AB R7, RZ, R237 ;  /* 0x000000edff07723e */ /* 0x000fe400000010ff */
[----:B------:R-:W-:Y:S02]  /*17430*/  PRMT R14, R11, 0x7610, R14 ;  /* 0x000076100b0e7816 */ /* 0x000fe4000000000e */
[----:B------:R-:W-:-:S03]  /*17440*/  PRMT R13, R7, 0x7610, R13 ;  /* 0x00007610070d7816 */ /* 0x000fc6000000000d */
[----:B------:R0:W-:Y:S04]  /*17450*/  @P1 STG.E.U16 desc[UR36][R4.64+0x1f0], R14 ;  /* 0x0001f00e04001986 */ /* 0x0001e8000c101524 */
[----:B------:R1:W-:Y:S04]  /*17460*/  @P0 STG.E.U16 desc[UR36][R4.64+0x1f2], R13 ;  /* 0x0001f20d04000986 */ /* 0x0003e8000c101524 */
[----:B0-----:R-:W3:Y:S04]  /*17470*/  LDL.LU R14, [R1+0x8] ;  /* 0x00000800010e7983 */ /* 0x001ee80000300800 */
[----:B-1----:R-:W3:Y:S01]  /*17480*/  LDL.LU R13, [R1+0xc] ;  /* 0x00000c00010d7983 */ /* 0x002ee20000300800 */
[----:B------:R-:W-:Y:S01]  /*17490*/  ISETP.GT.AND P2, PT, R3, 0x80, PT ;  /* 0x000000800300780c */ /* 0x000fe20003f44270 */
[----:B------:R-:W-:-:S03]  /*174a0*/  USHF.L.U32 UR5, UR8, 0x8, URZ ;  /* 0x0000000808057899 */ /* 0x000fc6000800063f */
[C---:B------:R-:W-:Y:S01]  /*174b0*/  ISETP.GT.AND P3, PT, R0.reuse, RZ, P2 ;  /* 0x000000ff0000720c */ /* 0x040fe20001764270 */
[----:B------:R-:W-:Y:S01]  /*174c0*/  USHF.L.U64.HI UR4, UR8, 0x8, UR9 ;  /* 0x0000000808047899 */ /* 0x000fe20008010209 */
[----:B------:R-:W-:Y:S01]  /*174d0*/  ISETP.GT.AND P4, PT, R0, 0x1, P2 ;  /* 0x000000010000780c */ /* 0x000fe20001784270 */
[-C--:B--2---:R-:W-:Y:S01]  /*174e0*/  FMUL R18, R18, R2.reuse ;  /* 0x0000000212127220 */ /* 0x084fe20000400000 */
[-C--:B----4-:R-:W-:Y:S01]  /*174f0*/  FMUL R12, R12, R2.reuse ;  /* 0x000000020c0c7220 */ /* 0x090fe20000400000 */
[----:B---3--:R-:W-:Y:S01]  /*17500*/  FMUL R10, R6, R2 ;  /* 0x00000002060a7220 */ /* 0x008fe20000400000 */
[----:B------:R-:W-:-:S04]  /*17510*/  IADD3 R6, P5, R8, UR5, RZ ;  /* 0x0000000508067c10 */ /* 0x000fc8000ffbe0ff */
[----:B------:R-:W-:Y:S02]  /*17520*/  F2FP.BF16.F32.PACK_AB R10, RZ, R10 ;  /* 0x0000000aff0a723e */ /* 0x000fe400000010ff */
[----:B------:R-:W-:Y:S02]  /*17530*/  IADD3.X R7, R9, UR4, RZ, P5, !PT ;  /* 0x0000000409077c10 */ /* 0x000fe4000affe4ff */
[----:B------:R-:W-:-:S05]  /*17540*/  PRMT R11, R10, 0x7610, R11 ;  /* 0x000076100a0b7816 */ /* 0x000fca000000000b */
[----:B------:R0:W-:Y:S01]  /*17550*/  @P3 STG.E.U16 desc[UR36][R6.64], R11 ;  /* 0x0000000b06003986 */ /* 0x0001e2000c101524 */
[----:B------:R-:W-:Y:S02]  /*17560*/  ISETP.GT.AND P3, PT, R3, 0x88, PT ;  /* 0x000000880300780c */ /* 0x000fe40003f64270 */
[----:B------:R-:W-:Y:S02]  /*17570*/  F2FP.BF16.F32.PACK_AB R10, RZ, R12 ;  /* 0x0000000cff0a723e */ /* 0x000fe400000010ff */
[C---:B------:R-:W-:Y:S02]  /*17580*/  ISETP.GT.AND P0, PT, R0.reuse, RZ, P3 ;  /* 0x000000ff0000720c */ /* 0x040fe40001f04270 */
[----:B------:R-:W-:Y:S01]  /*17590*/  ISETP.GT.AND P1, PT, R0, 0x1, P3 ;  /* 0x000000010000780c */ /* 0x000fe20001f24270 */
[-C--:B------:R-:W-:Y:S01]  /*175a0*/  FMUL R14, R14, R2.reuse ;  /* 0x000000020e0e7220 */ /* 0x080fe20000400000 */
[----:B------:R-:W-:Y:S01]  /*175b0*/  IADD3 R12, P6, R4, UR5, RZ ;  /* 0x00000005040c7c10 */ /* 0x000fe2000ffde0ff */
[----:B0-----:R-:W-:Y:S01]  /*175c0*/  FMUL R11, R13, R2 ;  /* 0x000000020d0b7220 */ /* 0x001fe20000400000 */
[----:B------:R0:W-:Y:S02]  /*175d0*/  @P4 STG.E.U16 desc[UR36][R6.64+0x2], R10 ;  /* 0x0000020a06004986 */ /* 0x0001e4000c101524 */
[----:B------:R-:W-:-:S02]  /*175e0*/  F2FP.BF16.F32.PACK_AB R14, RZ, R14 ;  /* 0x0000000eff0e723e */ /* 0x000fc400000010ff */
[----:B------:R-:W-:Y:S02]  /*175f0*/  F2FP.BF16.F32.PACK_AB R11, RZ, R11 ;  /* 0x0000000bff0b723e */ /* 0x000fe400000010ff */
[----:B------:R-:W-:Y:S02]  /*17600*/  IADD3.X R13, R5, UR4, RZ, P6, !PT ;  /* 0x00000004050d7c10 */ /* 0x000fe4000b7fe4ff */
[----:B------:R-:W-:Y:S02]  /*17610*/  PRMT R19, R11, 0x7610, R19 ;  /* 0x000076100b137816 */ /* 0x000fe40000000013 */
[----:B0-----:R-:W-:Y:S01]  /*17620*/  IADD3 R10, P5, R4, UR5, RZ ;  /* 0x00000005040a7c10 */ /* 0x001fe2000ffbe0ff */
[----:B------:R0:W-:Y:S03]  /*17630*/  @P0 STG.E.U16 desc[UR36][R12.64], R14 ;  /* 0x0000000e0c000986 */ /* 0x0001e6000c101524 */
[----:B------:R-:W-:-:S05]  /*17640*/  IADD3.X R11, R5, UR4, RZ, P5, !PT ;  /* 0x00000004050b7c10 */ /* 0x000fca000affe4ff */
[----:B------:R1:W-:Y:S04]  /*17650*/  @P1 STG.E.U16 desc[UR36][R10.64+0x2], R19 ;  /* 0x000002130a001986 */ /* 0x0003e8000c101524 */
[----:B0-----:R-:W2:Y:S01]  /*17660*/  LDL.LU R14, [R1+0x18] ;  /* 0x00001800010e7983 */ /* 0x001ea20000300800 */
[----:B------:R-:W-:-:S03]  /*17670*/  F2FP.BF16.F32.PACK_AB R12, RZ, R18 ;  /* 0x00000012ff0c723e */ /* 0x000fc600000010ff */
[----:B------:R-:W3:Y:S04]  /*17680*/  LDL.LU R13, [R1+0x20] ;  /* 0x00002000010d7983 */ /* 0x000ee80000300800 */
[----:B------:R-:W4:Y:S04]  /*17690*/  LDL.LU R18, [R1+0x24] ;  /* 0x0000240001127983 */ /* 0x000f280000300800 */
[----:B-1----:R-:W4:Y:S01]  /*176a0*/  LDL.LU R11, [R1+0x1c] ;  /* 0x00001c00010b7983 */ /* 0x002f220000300800 */
[C---:B------:R-:W-:Y:S02]  /*176b0*/  ISETP.GT.AND P4, PT, R0.reuse, 0x8, P2 ;  /* 0x000000080000780c */ /* 0x040fe40001784270 */
[C---:B------:R-:W-:Y:S01]  /*176c0*/  ISETP.GT.AND P6, PT, R0.reuse, 0x9, P2 ;  /* 0x000000090000780c */ /* 0x040fe200017c4270 */
[----:B------:R-:W-:Y:S01]  /*176d0*/  FMUL R15, R15, R2 ;  /* 0x000000020f0f7220 */ /* 0x000fe20000400000 */
[----:B------:R-:W-:-:S04]  /*176e0*/  ISETP.GT.AND P0, PT, R0, 0x8, P3 ;  /* 0x000000080000780c */ /* 0x000fc80001f04270 */
[----:B------:R-:W-:Y:S02]  /*176f0*/  F2FP.BF16.F32.PACK_AB R15, RZ, R15 ;  /* 0x0000000fff0f723e */ /* 0x000fe400000010ff */
[----:B------:R-:W-:-:S03]  /*17700*/  ISETP.GT.AND P1, PT, R0, 0x9, P3 ;  /* 0x000000090000780c */ /* 0x000fc60001f24270 */
[----:B------:R-:W-:Y:S04]  /*17710*/  @P4 STG.E.U16 desc[UR36][R6.64+0x10], R15 ;  /* 0x0000100f06004986 */ /* 0x000fe8000c101524 */
[----:B------:R0:W-:Y:S01]  /*17720*/  @P6 STG.E.U16 desc[UR36][R6.64+0x12], R12 ;  /* 0x0000120c06006986 */ /* 0x0001e2000c101524 */
[C---:B------:R-:W-:Y:S02]  /*17730*/  IADD3 R10, P5, R4.reuse, UR5, RZ ;  /* 0x00000005040a7c10 */ /* 0x040fe4000ffbe0ff */
[----:B0-----:R-:W-:Y:S01]  /*17740*/  IADD3 R12, P6, R4, UR5, RZ ;  /* 0x00000005040c7c10 */ /* 0x001fe2000ffde0ff */
[-C--:B--2---:R-:W-:Y:S01]  /*17750*/  FMUL R14, R14, R2.reuse ;  /* 0x000000020e0e7220 */ /* 0x084fe20000400000 */
[----:B---3--:R-:W-:-:S04]  /*17760*/  FMUL R15, R13, R2 ;  /* 0x000000020d0f7220 */ /* 0x008fc80000400000 */
[----:B------:R-:W-:Y:S01]  /*17770*/  F2FP.BF16.F32.PACK_AB R14, RZ, R14 ;  /* 0x0000000eff0e723e */ /* 0x000fe200000010ff */
[----:B----4-:R-:W-:Y:S01]  /*17780*/  FMUL R11, R11, R2 ;  /* 0x000000020b0b7220 */ /* 0x010fe20000400000 */
[----:B------:R-:W-:-:S04]  /*17790*/  IADD3.X R13, R5, UR4, RZ, P6, !PT ;  /* 0x00000004050d7c10 */ /* 0x000fc8000b7fe4ff */
[----:B------:R-:W-:Y:S01]  /*177a0*/  F2FP.BF16.F32.PACK_AB R11, RZ, R11 ;  /* 0x0000000bff0b723e */ /* 0x000fe200000010ff */
[----:B------:R-:W-:-:S03]  /*177b0*/  FMUL R18, R18, R2 ;  /* 0x0000000212127220 */ /* 0x000fc60000400000 */
[----:B------:R-:W-:Y:S02]  /*177c0*/  PRMT R19, R11, 0x7610, R19 ;  /* 0x000076100b137816 */ /* 0x000fe40000000013 */
[----:B------:R-:W-:Y:S01]  /*177d0*/  IADD3.X R11, R5, UR4, RZ, P5, !PT ;  /* 0x00000004050b7c10 */ /* 0x000fe2000affe4ff */
[----:B------:R0:W-:Y:S04]  /*177e0*/  @P0 STG.E.U16 desc[UR36][R12.64+0x10], R14 ;  /* 0x0000100e0c000986 */ /* 0x0001e8000c101524 */
[----:B------:R1:W-:Y:S04]  /*177f0*/  @P1 STG.E.U16 desc[UR36][R10.64+0x12], R19 ;  /* 0x000012130a001986 */ /* 0x0003e8000c101524 */
[----:B0-----:R-:W2:Y:S01]  /*17800*/  LDL.LU R14, [R1+0x28] ;  /* 0x00002800010e7983 */ /* 0x001ea20000300800 */
[----:B------:R-:W-:-:S03]  /*17810*/  F2FP.BF16.F32.PACK_AB R12, RZ, R18 ;  /* 0x00000012ff0c723e */ /* 0x000fc600000010ff */
[----:B------:R-:W3:Y:S04]  /*17820*/  LDL.LU R13, [R1+0x30] ;  /* 0x00003000010d7983 */ /* 0x000ee80000300800 */
[----:B------:R-:W4:Y:S04]  /*17830*/  LDL.LU R18, [R1+0x34] ;  /* 0x0000340001127983 */ /* 0x000f280000300800 */
[----:B-1----:R-:W4:Y:S01]  /*17840*/  LDL.LU R11, [R1+0x2c] ;  /* 0x00002c00010b7983 */ /* 0x002f220000300800 */
[C---:B------:R-:W-:Y:S02]  /*17850*/  ISETP.GT.AND P4, PT, R0.reuse, 0x10, P2 ;  /* 0x000000100000780c */ /* 0x040fe40001784270 */
[----:B------:R-:W-:-:S02]  /*17860*/  ISETP.GT.AND P6, PT, R0, 0x11, P2 ;  /* 0x000000110000780c */ /* 0x000fc400017c4270 */
[----:B------:R-:W-:Y:S02]  /*17870*/  F2FP.BF16.F32.PACK_AB R15, RZ, R15 ;  /* 0x0000000fff0f723e */ /* 0x000fe400000010ff */
[C---:B------:R-:W-:Y:S02]  /*17880*/  ISETP.GT.AND P0, PT, R0.reuse, 0x10, P3 ;  /* 0x000000100000780c */ /* 0x040fe40001f04270 */
[----:B------:R-:W-:-:S05]  /*17890*/  ISETP.GT.AND P1, PT, R0, 0x11, P3 ;  /* 0x000000110000780c */ /* 0x000fca0001f24270 */
        /* <DEDUP_REMOVED lines=144> */
[----:B-1----:R-:W2:Y:S01]  /*181a0*/  LDL.LU R11, [R1+0x88] ;  /* 0x00008800010b7983 */ /* 0x002ea20000300800 */
[C---:B------:R-:W-:Y:S02]  /*181b0*/  ISETP.GT.AND P4, PT, R0.reuse, 0x40, P2 ;  /* 0x000000400000780c */ /* 0x040fe40001784270 */
[----:B------:R-:W-:-:S02]  /*181c0*/  ISETP.GT.AND P6, PT, R0, 0x41, P2 ;  /* 0x000000410000780c */ /* 0x000fc400017c4270 */
[----:B------:R-:W-:Y:S02]  /*181d0*/  F2FP.BF16.F32.PACK_AB R15, RZ, R15 ;  /* 0x0000000fff0f723e */ /* 0x000fe400000010ff */
[----:B------:R-:W-:-:S07]  /*181e0*/  ISETP.GT.AND P0, PT, R0, 0x40, P3 ;  /* 0x000000400000780c */ /* 0x000fce0001f04270 */
[----:B------:R-:W-:Y:S04]  /*181f0*/  @P4 STG.E.U16 desc[UR36][R6.64+0x80], R15 ;  /* 0x0000800f06004986 */ /* 0x000fe8000c101524 */
[----:B------:R0:W-:Y:S02]  /*18200*/  @P6 STG.E.U16 desc[UR36][R6.64+0x82], R12 ;  /* 0x0000820c06006986 */ /* 0x0001e4000c101524 */
[----:B0-----:R-:W-:Y:S01]  /*18210*/  IADD3 R12, P6, R4, UR5, RZ ;  /* 0x00000005040c7c10 */ /* 0x001fe2000ffde0ff */
[-C--:B--2---:R-:W-:Y:S01]  /*18220*/  FMUL R15, R11, R2.reuse ;  /* 0x000000020b0f7220 */ /* 0x084fe20000400000 */
[-C--:B------:R-:W-:Y:S01]  /*18230*/  FMUL R11, R14, R2.reuse ;  /* 0x000000020e0b7220 */ /* 0x080fe20000400000 */
[----:B---3--:R-:W-:Y:S01]  /*18240*/  FMUL R14, R13, R2 ;  /* 0x000000020d0e7220 */ /* 0x008fe20000400000 */
[----:B------:R-:W-:-:S02]  /*18250*/  IADD3.X R13, R5, UR4, RZ, P6, !PT ;  /* 0x00000004050d7c10 */ /* 0x000fc4000b7fe4ff */
[----:B------:R-:W-:-:S05]  /*18260*/  F2FP.BF16.F32.PACK_AB R15, RZ, R15 ;  /* 0x0000000fff0f723e */ /* 0x000fca00000010ff */
[----:B------:R0:W-:Y:S04]  /*18270*/  @P0 STG.E.U16 desc[UR36][R12.64+0x80], R15 ;  /* 0x0000800f0c000986 */ /* 0x0001e8000c101524 */
[----:B0-----:R-:W2:Y:S04]  /*18280*/  LDL.LU R12, [R1+0x9c] ;  /* 0x00009c00010c7983 */ /* 0x001ea80000300800 */
[----:B------:R-:W3:Y:S04]  /*18290*/  LDL.LU R13, [R1+0xa4] ;  /* 0x0000a400010d7983 */ /* 0x000ee80000300800 */
[----:B------:R-:W3:Y:S01]  /*182a0*/  LDL.LU R15, [R1+0xa8] ;  /* 0x0000a800010f7983 */ /* 0x000ee20000300800 */
[----:B------:R-:W-:-:S02]  /*182b0*/  ISETP.GT.AND P1, PT, R0, 0x41, P3 ;  /* 0x000000410000780c */ /* 0x000fc40001f24270 */
[----:B------:R-:W-:Y:S01]  /*182c0*/  F2FP.BF16.F32.PACK_AB R11, RZ, R11 ;  /* 0x0000000bff0b723e */ /* 0x000fe200000010ff */
[----:B----4-:R-:W-:Y:S01]  /*182d0*/  FMUL R18, R18, R2 ;  /* 0x0000000212127220 */ /* 0x010fe20000400000 */
[----:B------:R-:W-:Y:S02]  /*182e0*/  IADD3 R10, P5, R4, UR5, RZ ;  /* 0x00000005040a7c10 */ /* 0x000fe4000ffbe0ff */
[C---:B------:R-:W-:Y:S02]  /*182f0*/  ISETP.GT.AND P4, PT, R0.reuse, 0x48, P2 ;  /* 0x000000480000780c */ /* 0x040fe40001784270 */
[----:B------:R-:W-:Y:S02]  /*18300*/  ISETP.GT.AND P6, PT, R0, 0x49, P2 ;  /* 0x000000490000780c */ /* 0x000fe400017c4270 */
[----:B------:R-:W-:Y:S02]  /*18310*/  PRMT R19, R11, 0x7610, R19 ;  /* 0x000076100b137816 */ /* 0x000fe40000000013 */
[----:B------:R-:W-:-:S02]  /*18320*/  IADD3.X R11, R5, UR4, RZ, P5, !PT ;  /* 0x00000004050b7c10 */ /* 0x000fc4000affe4ff */
[----:B------:R-:W-:Y:S02]  /*18330*/  F2FP.BF16.F32.PACK_AB R18, RZ, R18 ;  /* 0x00000012ff12723e */ /* 0x000fe400000010ff */
[----:B------:R-:W-:Y:S01]  /*18340*/  F2FP.BF16.F32.PACK_AB R14, RZ, R14 ;  /* 0x0000000eff0e723e */ /* 0x000fe200000010ff */
[----:B------:R0:W-:Y:S01]  /*18350*/  @P1 STG.E.U16 desc[UR36][R10.64+0x82], R19 ;  /* 0x000082130a001986 */ /* 0x0001e2000c101524 */
[----:B------:R-:W-:-:S03]  /*18360*/  ISETP.GT.AND P0, PT, R0, 0x48, P3 ;  /* 0x000000480000780c */ /* 0x000fc60001f04270 */
[----:B------:R-:W-:Y:S01]  /*18370*/  @P4 STG.E.U16 desc[UR36][R6.64+0x90], R14 ;  /* 0x0000900e06004986 */ /* 0x000fe2000c101524 */
[----:B0-----:R-:W-:Y:S01]  /*18380*/  PRMT R10, R18, 0x7610, R10 ;  /* 0x00007610120a7816 */ /* 0x001fe2000000000a */
[----:B------:R-:W-:-:S04]  /*18390*/  FMUL R20, R20, R2 ;  /* 0x0000000214147220 */ /* 0x000fc80000400000 */
[----:B------:R0:W-:Y:S01]  /*183a0*/  @P6 STG.E.U16 desc[UR36][R6.64+0x92], R10 ;  /* 0x0000920a06006986 */ /* 0x0001e2000c101524 */
[C---:B------:R-:W-:Y:S02]  /*183b0*/  ISETP.GT.AND P1, PT, R0.reuse, 0x49, P3 ;  /* 0x000000490000780c */ /* 0x040fe40001f24270 */
[----:B------:R-:W-:Y:S01]  /*183c0*/  ISETP.GT.AND P4, PT, R0, 0x50, P2 ;  /* 0x000000500000780c */ /* 0x000fe20001784270 */
[----:B------:R-:W-:Y:S01]  /*183d0*/  FMUL R21, R21, R2 ;  /* 0x0000000215157220 */ /* 0x000fe20000400000 */
[----:B------:R-:W-:Y:S02]  /*183e0*/  F2FP.BF16.F32.PACK_AB R20, RZ, R20 ;  /* 0x00000014ff14723e */ /* 0x000fe400000010ff */
[----:B0-----:R-:W-:-:S04]  /*183f0*/  IADD3 R10, P6, R4, UR5, RZ ;  /* 0x00000005040a7c10 */ /* 0x001fc8000ffde0ff */
[----:B------:R-:W-:Y:S02]  /*18400*/  IADD3.X R11, R5, UR4, RZ, P6, !PT ;  /* 0x00000004050b7c10 */ /* 0x000fe4000b7fe4ff */
[C---:B------:R-:W-:Y:S02]  /*18410*/  ISETP.GT.AND P6, PT, R0.reuse, 0x51, P2 ;  /* 0x000000510000780c */ /* 0x040fe400017c4270 */
[----:B------:R-:W-:Y:S01]  /*18420*/  F2FP.BF16.F32.PACK_AB R21, RZ, R21 ;  /* 0x00000015ff15723e */ /* 0x000fe200000010ff */
[----:B------:R0:W-:Y:S01]  /*18430*/  @P0 STG.E.U16 desc[UR36][R10.64+0x90], R20 ;  /* 0x000090140a000986 */ /* 0x0001e2000c101524 */
[----:B------:R-:W-:Y:S01]  /*18440*/  ISETP.GT.AND P0, PT, R0, 0x50, P3 ;  /* 0x000000500000780c */ /* 0x000fe20001f04270 */
[----:B------:R-:W-:-:S05]  /*18450*/  FMUL R19, R231, R2 ;  /* 0x00000002e7137220 */ /* 0x000fca0000400000 */
[----:B------:R-:W-:Y:S01]  /*18460*/  F2FP.BF16.F32.PACK_AB R19, RZ, R19 ;  /* 0x00000013ff13723e */ /* 0x000fe200000010ff */
[-C--:B--2---:R-:W-:Y:S01]  /*18470*/  FMUL R18, R12, R2.reuse ;  /* 0x000000020c127220 */ /* 0x084fe20000400000 */
[----:B------:R-:W-:Y:S01]  /*18480*/  IADD3 R12, P5, R4, UR5, RZ ;  /* 0x00000005040c7c10 */ /* 0x000fe2000ffbe0ff */
[----:B---3--:R-:W-:-:S03]  /*18490*/  FMUL R14, R13, R2 ;  /* 0x000000020d0e7220 */ /* 0x008fc60000400000 */
[----:B------:R-:W-:Y:S02]  /*184a0*/  F2FP.BF16.F32.PACK_AB R18, RZ, R18 ;  /* 0x00000012ff12723e */ /* 0x000fe400000010ff */
[----:B------:R-:W-:Y:S02]  /*184b0*/  IADD3.X R13, R5, UR4, RZ, P5, !PT ;  /* 0x00000004050d7c10 */ /* 0x000fe4000affe4ff */
[----:B0-----:R-:W-:Y:S01]  /*184c0*/  F2FP.BF16.F32.PACK_AB R11, RZ, R14 ;  /* 0x0000000eff0b723e */ /* 0x001fe200000010ff */
[-C--:B------:R-:W-:Y:S02]  /*184d0*/  FMUL R14, R15, R2.reuse ;  /* 0x000000020f0e7220 */ /* 0x080fe40000400000 */
[----:B------:R0:W-:Y:S04]  /*184e0*/  @P1 STG.E.U16 desc[UR36][R12.64+0x92], R18 ;  /* 0x000092120c001986 */ /* 0x0001e8000c101524 */
[----:B------:R-:W-:Y:S01]  /*184f0*/  @P4 STG.E.U16 desc[UR36][R6.64+0xa0], R21 ;  /* 0x0000a01506004986 */ /* 0x000fe2000c101524 */
[----:B------:R-:W-:-:S03]  /*18500*/  FMUL R15, R235, R2 ;  /* 0x00000002eb0f7220 */ /* 0x000fc60000400000 */
[----:B------:R1:W-:Y:S01]  /*18510*/  @P6 STG.E.U16 desc[UR36][R6.64+0xa2], R11 ;  /* 0x0000a20b06006986 */ /* 0x0003e2000c101524 */
[----:B------:R-:W-:Y:S02]  /*18520*/  IADD3 R10, P6, R4, UR5, RZ ;  /* 0x00000005040a7c10 */ /* 0x000fe4000ffde0ff */
[----:B------:R-:W-:Y:S02]  /*18530*/  ISETP.GT.AND P1, PT, R0, 0x51, P3 ;  /* 0x000000510000780c */ /* 0x000fe40001f24270 */
[----:B0-----:R-:W-:Y:S01]  /*18540*/  F2FP.BF16.F32.PACK_AB R13, RZ, R14 ;  /* 0x0000000eff0d723e */ /* 0x001fe200000010ff */
[----:B------:R-:W-:Y:S01]  /*18550*/  FMUL R14, R232, R2 ;  /* 0x00000002e80e7220 */ /* 0x000fe20000400000 */
[----:B------:R-:W-:Y:S02]  /*18560*/  ISETP.GT.AND P4, PT, R0, 0x58, P2 ;  /* 0x000000580000780c */ /* 0x000fe40001784270 */
[----:B------:R-:W-:Y:S02]  /*18570*/  F2FP.BF16.F32.PACK_AB R15, RZ, R15 ;  /* 0x0000000fff0f723e */ /* 0x000fe400000010ff */
[----:B-1----:R-:W-:-:S02]  /*18580*/  IADD3.X R11, R5, UR4, RZ, P6, !PT ;  /* 0x00000004050b7c10 */ /* 0x002fc4000b7fe4ff */
[----:B------:R-:W-:Y:S02]  /*18590*/  ISETP.GT.AND P6, PT, R0, 0x59, P2 ;  /* 0x000000590000780c */ /* 0x000fe400017c4270 */
[----:B------:R-:W-:Y:S02]  /*185a0*/  IADD3 R12, P5, R4, UR5, RZ ;  /* 0x00000005040c7c10 */ /* 0x000fe4000ffbe0ff */
[----:B------:R-:W-:Y:S02]  /*185b0*/  PRMT R20, R13, 0x7610, R20 ;  /* 0x000076100d147816 */ /* 0x000fe40000000014 */
[----:B------:R-:W-:Y:S02]  /*185c0*/  F2FP.BF16.F32.PACK_AB R14, RZ, R14 ;  /* 0x0000000eff0e723e */ /* 0x000fe400000010ff */
[----:B------:R-:W-:Y:S01]  /*185d0*/  PRMT R21, R15, 0x7610, R21 ;  /* 0x000076100f157816 */ /* 0x000fe20000000015 */
[----:B------:R0:W-:Y:S01]  /*185e0*/  @P0 STG.E.U16 desc[UR36][R10.64+0xa0], R20 ;  /* 0x0000a0140a000986 */ /* 0x0001e2000c101524 */
[----:B------:R-:W-:-:S02]  /*185f0*/  IADD3.X R13, R5, UR4, RZ, P5, !PT ;  /* 0x00000004050d7c10 */ /* 0x000fc4000affe4ff */
[----:B------:R-:W-:-:S03]  /*18600*/  ISETP.GT.AND P0, PT, R0, 0x58, P3 ;  /* 0x000000580000780c */ /* 0x000fc60001f04270 */
[----:B------:R1:W-:Y:S01]  /*18610*/  @P1 STG.E.U16 desc[UR36][R12.64+0xa2], R21 ;  /* 0x0000a2150c001986 */ /* 0x0003e2000c101524 */
[----:B0-----:R-:W-:Y:S01]  /*18620*/  PRMT R11, R14, 0x7610, R11 ;  /* 0x000076100e0b7816 */ /* 0x001fe2000000000b */
[-C--:B------:R-:W-:Y:S02]  /*18630*/  FMUL R14, R233, R2.reuse ;  /* 0x00000002e90e7220 */ /* 0x080fe40000400000 */
[----:B------:R0:W-:Y:S01]  /*18640*/  @P4 STG.E.U16 desc[UR36][R6.64+0xb0], R19 ;  /* 0x0000b01306004986 */ /* 0x0001e2000c101524 */
[----:B------:R-:W-:-:S03]  /*18650*/  FMUL R15, R234, R2 ;  /* 0x00000002ea0f7220 */ /* 0x000fc60000400000 */
[----:B------:R2:W-:Y:S01]  /*18660*/  @P6 STG.E.U16 desc[UR36][R6.64+0xb2], R11 ;  /* 0x0000b20b06006986 */ /* 0x0005e2000c101524 */
[----:B------:R-:W-:Y:S01]  /*18670*/  IADD3 R10, P6, R4, UR5, RZ ;  /* 0x00000005040a7c10 */ /* 0x000fe2000ffde0ff */
[----:B------:R-:W-:Y:S01]  /*18680*/  FMUL R18, R227, R2 ;  /* 0x00000002e3127220 */ /* 0x000fe20000400000 */
[----:B-1----:R-:W-:Y:S01]  /*18690*/  F2FP.BF16.F32.PACK_AB R13, RZ, R14 ;  /* 0x0000000eff0d723e */ /* 0x002fe200000010ff */
[----:B------:R-:W-:Y:S01]  /*186a0*/  FMUL R14, R228, R2 ;  /* 0x00000002e40e7220 */ /* 0x000fe20000400000 */
[C---:B------:R-:W-:Y:S02]  /*186b0*/  ISETP.GT.AND P1, PT, R0.reuse, 0x59, P3 ;  /* 0x000000590000780c */ /* 0x040fe40001f24270 */
[----:B------:R-:W-:Y:S02]  /*186c0*/  ISETP.GT.AND P4, PT, R0, 0x60, P2 ;  /* 0x000000600000780c */ /* 0x000fe40001784270 */
[----:B0-----:R-:W-:Y:S02]  /*186d0*/  PRMT R19, R13, 0x7610, R19 ;  /* 0x000076100d137816 */ /* 0x001fe40000000013 */
[----:B--2---:R-:W-:-:S02]  /*186e0*/  IADD3.X R11, R5, UR4, RZ, P6, !PT ;  /* 0x00000004050b7c10 */ /* 0x004fc4000b7fe4ff */
[----:B------:R-:W-:Y:S02]  /*186f0*/  ISETP.GT.AND P6, PT, R0, 0x61, P2 ;  /* 0x000000610000780c */ /* 0x000fe400017c4270 */
[----:B------:R-:W-:Y:S02]  /*18700*/  F2FP.BF16.F32.PACK_AB R15, RZ, R15 ;  /* 0x0000000fff0f723e */ /* 0x000fe400000010ff */
[----:B------:R-:W-:Y:S02]  /*18710*/  IADD3 R12, P5, R4, UR5, RZ ;  /* 0x00000005040c7c10 */ /* 0x000fe4000ffbe0ff */
[----:B------:R-:W-:Y:S02]  /*18720*/  F2FP.BF16.F32.PACK_AB R18, RZ, R18 ;  /* 0x00000012ff12723e */ /* 0x000fe400000010ff */
[----:B------:R-:W-:Y:S01]  /*18730*/  F2FP.BF16.F32.PACK_AB R14, RZ, R14 ;  /* 0x0000000eff0e723e */ /* 0x000fe200000010ff */
[----:B------:R0:W-:Y:S01]  /*18740*/  @P0 STG.E.U16 desc[UR36][R10.64+0xb0], R19 ;  /* 0x0000b0130a000986 */ /* 0x0001e2000c101524 */
[----:B------:R-:W-:-:S02]  /*18750*/  PRMT R20, R15, 0x7610, R20 ;  /* 0x000076100f147816 */ /* 0x000fc40000000014 */
[----:B------:R-:W-:Y:S02]  /*18760*/  IADD3.X R13, R5, UR4, RZ, P5, !PT ;  /* 0x00000004050d7c10 */ /* 0x000fe4000affe4ff */
[----:B------:R-:W-:Y:S01]  /*18770*/  PRMT R21, R14, 0x7610, R21 ;  /* 0x000076100e157816 */ /* 0x000fe20000000015 */
[-C--:B------:R-:W-:Y:S01]  /*18780*/  FMUL R14, R229, R2.reuse ;  /* 0x00000002e50e7220 */ /* 0x080fe20000400000 */
[-C--:B------:R-:W-:Y:S01]  /*18790*/  FMUL R15, R230, R2.reuse ;  /* 0x00000002e60f7220 */ /* 0x080fe20000400000 */
[----:B------:R1:W-:Y:S01]  /*187a0*/  @P1 STG.E.U16 desc[UR36][R12.64+0xb2], R20 ;  /* 0x0000b2140c001986 */ /* 0x0003e2000c101524 */
[----:B0-----:R-:W-:Y:S02]  /*187b0*/  PRMT R11, R18, 0x7610, R11 ;  /* 0x00007610120b7816 */ /* 0x001fe4000000000b */
[C---:B------:R-:W-:Y:S02]  /*187c0*/  ISETP.GT.AND P0, PT, R0.reuse, 0x60, P3 ;  /* 0x000000600000780c */ /* 0x040fe40001f04270 */
[----:B------:R-:W-:Y:S01]  /*187d0*/  ISETP.GT.AND P1, PT, R0, 0x61, P3 ;  /* 0x000000610000780c */ /* 0x000fe20001f24270 */
[----:B------:R0:W-:Y:S04]  /*187e0*/  @P4 STG.E.U16 desc[UR36][R6.64+0xc0], R11 ;  /* 0x0000c00b06004986 */ /* 0x0001e8000c101524 */
[----:B------:R2:W-:Y:S01]  /*187f0*/  @P6 STG.E.U16 desc[UR36][R6.64+0xc2], R21 ;  /* 0x0000c21506006986 */ /* 0x0005e2000c101524 */
[----:B------:R-:W-:Y:S01]  /*18800*/  IADD3 R10, P6, R4, UR5, RZ ;  /* 0x00000005040a7c10 */ /* 0x000fe2000ffde0ff */
[----:B------:R-:W-:Y:S01]  /*18810*/  FMUL R18, R223, R2 ;  /* 0x00000002df127220 */ /* 0x000fe20000400000 */
[----:B-1----:R-:W-:Y:S01]  /*18820*/  F2FP.BF16.F32.PACK_AB R13, RZ, R14 ;  /* 0x0000000eff0d723e */ /* 0x002fe200000010ff */
[----:B------:R-:W-:Y:S01]  /*18830*/  FMUL R14, R224, R2 ;  /* 0x00000002e00e7220 */ /* 0x000fe20000400000 */
[----:B------:R-:W-:-:S02]  /*18840*/  F2FP.BF16.F32.PACK_AB R15, RZ, R15 ;  /* 0x0000000fff0f723e */ /* 0x000fc400000010ff */
[----:B------:R-:W-:Y:S02]  /*18850*/  IADD3 R12, P5, R4, UR5, RZ ;  /* 0x00000005040c7c10 */ /* 0x000fe4000ffbe0ff */
[C---:B------:R-:W-:Y:S02]  /*18860*/  ISETP.GT.AND P4, PT, R0.reuse, 0x68, P2 ;  /* 0x000000680000780c */ /* 0x040fe40001784270 */
[----:B0-----:R-:W-:Y:S02]  /*18870*/  IADD3.X R11, R5, UR4, RZ, P6, !PT ;  /* 0x00000004050b7c10 */ /* 0x001fe4000b7fe4ff */
[----:B------:R-:W-:Y:S02]  /*18880*/  ISETP.GT.AND P6, PT, R0, 0x69, P2 ;  /* 0x000000690000780c */ /* 0x000fe400017c4270 */
[----:B------:R-:W-:Y:S02]  /*18890*/  PRMT R19, R13, 0x7610, R19 ;  /* 0x000076100d137816 */ /* 0x000fe40000000013 */
[----:B------:R-:W-:-:S02]  /*188a0*/  PRMT R20, R15, 0x7610, R20 ;  /* 0x000076100f147816 */ /* 0x000fc40000000014 */
[----:B------:R-:W-:Y:S02]  /*188b0*/  IADD3.X R13, R5, UR4, RZ, P5, !PT ;  /* 0x00000004050d7c10 */ /* 0x000fe4000affe4ff */
[----:B------:R-:W-:Y:S02]  /*188c0*/  F2FP.BF16.F32.PACK_AB R18, RZ, R18 ;  /* 0x00000012ff12723e */ /* 0x000fe400000010ff */
[----:B------:R-:W-:Y:S01]  /*188d0*/  F2FP.BF16.F32.PACK_AB R14, RZ, R14 ;  /* 0x0000000eff0e723e */ /* 0x000fe200000010ff */
[----:B------:R-:W-:Y:S01]  /*188e0*/  @P0 STG.E.U16 desc[UR36][R10.64+0xc0], R19 ;  /* 0x0000c0130a000986 */ /* 0x000fe2000c101524 */
[----:B--2---:R-:W-:-:S03]  /*188f0*/  PRMT R21, R18, 0x7610, R21 ;  /* 0x0000761012157816 */ /* 0x004fc60000000015 */
[----:B------:R0:W-:Y:S01]  /*18900*/  @P1 STG.E.U16 desc[UR36][R12.64+0xc2], R20 ;  /* 0x0000c2140c001986 */ /* 0x0001e2000c101524 */
[----:B------:R-:W-:-:S03]  /*18910*/  ISETP.GT.AND P0, PT, R0, 0x68, P3 ;  /* 0x000000680000780c */ /* 0x000fc60001f04270 */
[----:B------:R-:W-:Y:S01]  /*18920*/  @P4 STG.E.U16 desc[UR36][R6.64+0xd0], R21 ;  /* 0x0000d01506004986 */ /* 0x000fe2000c101524 */
[----:B0-----:R-:W-:Y:S01]  /*18930*/  PRMT R13, R14, 0x7610, R13 ;  /* 0x000076100e0d7816 */ /* 0x001fe2000000000d */
[-C--:B------:R-:W-:Y:S01]  /*18940*/  FMUL R14, R225, R2.reuse ;  /* 0x00000002e10e7220 */ /* 0x080fe20000400000 */
[----:B------:R-:W-:-:S03]  /*18950*/  FMUL R15, R226, R2 ;  /* 0x00000002e20f7220 */ /* 0x000fc60000400000 */
[----:B------:R0:W-:Y:S01]  /*18960*/  @P6 STG.E.U16 desc[UR36][R6.64+0xd2], R13 ;  /* 0x0000d20d06006986 */ /* 0x0001e2000c101524 */
[----:B------:R-:W-:Y:S01]  /*18970*/  IADD3 R12, P6, R4, UR5, RZ ;  /* 0x00000005040c7c10 */ /* 0x000fe2000ffde0ff */
[----:B------:R-:W-:Y:S01]  /*18980*/  FMUL R18, R219, R2 ;  /* 0x00000002db127220 */ /* 0x000fe20000400000 */
[----:B------:R-:W-:Y:S01]  /*18990*/  F2FP.BF16.F32.PACK_AB R11, RZ, R14 ;  /* 0x0000000eff0b723e */ /* 0x000fe200000010ff */
[----:B------:R-:W-:Y:S01]  /*189a0*/  FMUL R14, R220, R2 ;  /* 0x00000002dc0e7220 */ /* 0x000fe20000400000 */
[C---:B------:R-:W-:Y:S02]  /*189b0*/  ISETP.GT.AND P1, PT, R0.reuse, 0x69, P3 ;  /* 0x000000690000780c */ /* 0x040fe40001f24270 */
[----:B------:R-:W-:Y:S02]  /*189c0*/  ISETP.GT.AND P4, PT, R0, 0x70, P2 ;  /* 0x000000700000780c */ /* 0x000fe40001784270 */
[----:B------:R-:W-:Y:S02]  /*189d0*/  PRMT R19, R11, 0x7610, R19 ;  /* 0x000076100b137816 */ /* 0x000fe40000000013 */
[----:B0-----:R-:W-:-:S02]  /*189e0*/  IADD3.X R13, R5, UR4, RZ, P6, !PT ;  /* 0x00000004050d7c10 */ /* 0x001fc4000b7fe4ff */
        /* <DEDUP_REMOVED lines=58> */
[----:B------:R-:W-:Y:S01]  /*18d90*/  ISETP.GT.AND P0, PT, R0, 0x80, P3 ;  /* 0x000000800000780c */ /* 0x000fe20001f04270 */
[----:B------:R1:W-:Y:S01]  /*18da0*/  @P1 STG.E.U16 desc[UR36][R12.64+0xf2], R20 ;  /* 0x0000f2140c001986 */ /* 0x0003e2000c101524 */
[----:B0-----:R-:W-:Y:S01]  /*18db0*/  PRMT R11, R18, 0x7610, R11 ;  /* 0x00007610120b7816 */ /* 0x001fe2000000000b */
[----:B------:R-:W-:-:S04]  /*18dc0*/  FMUL R15, R214, R2 ;  /* 0x00000002d60f7220 */ /* 0x000fc80000400000 */
[----:B------:R0:W-:Y:S04]  /*18dd0*/  @P4 STG.E.U16 desc[UR36][R6.64+0x100], R11 ;  /* 0x0001000b06004986 */ /* 0x0001e8000c101524 */
[----:B------:R2:W-:Y:S01]  /*18de0*/  @P6 STG.E.U16 desc[UR36][R6.64+0x102], R21 ;  /* 0x0001021506006986 */ /* 0x0005e2000c101524 */
[----:B------:R-:W-:Y:S01]  /*18df0*/  IADD3 R10, P6, R4, UR5, RZ ;  /* 0x00000005040a7c10 */ /* 0x000fe2000ffde0ff */
[----:B------:R-:W-:Y:S01]  /*18e00*/  FMUL R18, R207, R2 ;  /* 0x00000002cf127220 */ /* 0x000fe20000400000 */
[----:B-1----:R-:W-:Y:S01]  /*18e10*/  F2FP.BF16.F32.PACK_AB R13, RZ, R14 ;  /* 0x0000000eff0d723e */ /* 0x002fe200000010ff */
[----:B------:R-:W-:Y:S01]  /*18e20*/  FMUL R14, R208, R2 ;  /* 0x00000002d00e7220 */ /* 0x000fe20000400000 */
[C---:B------:R-:W-:Y:S02]  /*18e30*/  ISETP.GT.AND P1, PT, R0.reuse, 0x81, P3 ;  /* 0x000000810000780c */ /* 0x040fe40001f24270 */
[----:B------:R-:W-:-:S02]  /*18e40*/  ISETP.GT.AND P4, PT, R0, 0x88, P2 ;  /* 0x000000880000780c */ /* 0x000fc40001784270 */
[----:B0-----:R-:W-:Y:S02]  /*18e50*/  IADD3.X R11, R5, UR4, RZ, P6, !PT ;  /* 0x00000004050b7c10 */ /* 0x001fe4000b7fe4ff */
[----:B------:R-:W-:Y:S02]  /*18e60*/  ISETP.GT.AND P6, PT, R0, 0x89, P2 ;  /* 0x000000890000780c */ /* 0x000fe400017c4270 */
[----:B------:R-:W-:Y:S02]  /*18e70*/  PRMT R19, R13, 0x7610, R19 ;  /* 0x000076100d137816 */ /* 0x000fe40000000013 */
[----:B------:R-:W-:Y:S02]  /*18e80*/  F2FP.BF16.F32.PACK_AB R15, RZ, R15 ;  /* 0x0000000fff0f723e */ /* 0x000fe400000010ff */
[----:B------:R-:W-:Y:S02]  /*18e90*/  IADD3 R12, P5, R4, UR5, RZ ;  /* 0x00000005040c7c10 */ /* 0x000fe4000ffbe0ff */
[----:B------:R-:W-:-:S02]  /*18ea0*/  F2FP.BF16.F32.PACK_AB R18, RZ, R18 ;  /* 0x00000012ff12723e */ /* 0x000fc400000010ff */
[----:B------:R-:W-:Y:S01]  /*18eb0*/  F2FP.BF16.F32.PACK_AB R14, RZ, R14 ;  /* 0x0000000eff0e723e */ /* 0x000fe200000010ff */
[----:B------:R0:W-:Y:S01]  /*18ec0*/  @P0 STG.E.U16 desc[UR36][R10.64+0x100], R19 ;  /* 0x000100130a000986 */ /* 0x0001e2000c101524 */
[----:B------:R-:W-:Y:S02]  /*18ed0*/  PRMT R20, R15, 0x7610, R20 ;  /* 0x000076100f147816 */ /* 0x000fe40000000014 */
[----:B------:R-:W-:Y:S02]  /*18ee0*/  IADD3.X R13, R5, UR4, RZ, P5, !PT ;  /* 0x00000004050d7c10 */ /* 0x000fe4000affe4ff */
[----:B--2---:R-:W-:Y:S01]  /*18ef0*/  PRMT R21, R14, 0x7610, R21 ;  /* 0x000076100e157816 */ /* 0x004fe20000000015 */
        /* <DEDUP_REMOVED lines=172> */
[----:B------:R-:W-:Y:S01]  /*199c0*/  FMUL R15, R182, R2 ;  /* 0x00000002b60f7220 */ /* 0x000fe20000400000 */
[----:B------:R-:W-:-:S03]  /*199d0*/  ISETP.GT.AND P1, PT, R0, 0xc1, P3 ;  /* 0x000000c10000780c */ /* 0x000fc60001f24270 */
[----:B------:R0:W-:Y:S01]  /*199e0*/  @P4 STG.E.U16 desc[UR36][R6.64+0x180], R11 ;  /* 0x0001800b06004986 */ /* 0x0001e2000c101524 */
[----:B------:R-:W-:Y:S01]  /*199f0*/  FMUL R18, R175, R2 ;  /* 0x00000002af127220 */ /* 0x000fe20000400000 */
[----:B-1----:R-:W-:Y:S02]  /*19a00*/  F2FP.BF16.F32.PACK_AB R13, RZ, R14 ;  /* 0x0000000eff0d723e */ /* 0x002fe400000010ff */
[----:B------:R1:W-:Y:S01]  /*19a10*/  @P6 STG.E.U16 desc[UR36][R6.64+0x182], R21 ;  /* 0x0001821506006986 */ /* 0x0003e2000c101524 */
[----:B------:R-:W-:Y:S01]  /*19a20*/  IADD3 R10, P6, R4, UR5, RZ ;  /* 0x00000005040a7c10 */ /* 0x000fe2000ffde0ff */
[----:B------:R-:W-:Y:S01]  /*19a30*/  FMUL R14, R176, R2 ;  /* 0x00000002b00e7220 */ /* 0x000fe20000400000 */
[----:B------:R-:W-:Y:S02]  /*19a40*/  F2FP.BF16.F32.PACK_AB R15, RZ, R15 ;  /* 0x0000000fff0f723e */ /* 0x000fe400000010ff */
[----:B------:R-:W-:Y:S02]  /*19a50*/  ISETP.GT.AND P4, PT, R0, 0xc8, P2 ;  /* 0x000000c80000780c */ /* 0x000fe40001784270 */
[----:B------:R-:W-:-:S02]  /*19a60*/  IADD3 R12, P5, R4, UR5, RZ ;  /* 0x00000005040c7c10 */ /* 0x000fc4000ffbe0ff */
[----:B0-----:R-:W-:Y:S02]  /*19a70*/  IADD3.X R11, R5, UR4, RZ, P6, !PT ;  /* 0x00000004050b7c10 */ /* 0x001fe4000b7fe4ff */
[----:B------:R-:W-:Y:S02]  /*19a80*/  PRMT R19, R13, 0x7610, R19 ;  /* 0x000076100d137816 */ /* 0x000fe40000000013 */
[----:B------:R-:W-:Y:S02]  /*19a90*/  F2FP.BF16.F32.PACK_AB R18, RZ, R18 ;  /* 0x00000012ff12723e */ /* 0x000fe400000010ff */
[----:B------:R-:W-:Y:S02]  /*19aa0*/  ISETP.GT.AND P6, PT, R0, 0xc9, P2 ;  /* 0x000000c90000780c */ /* 0x000fe400017c4270 */
[----:B------:R-:W-:Y:S02]  /*19ab0*/  PRMT R20, R15, 0x7610, R20 ;  /* 0x000076100f147816 */ /* 0x000fe40000000014 */
[----:B------:R-:W-:-:S02]  /*19ac0*/  IADD3.X R13, R5, UR4, RZ, P5, !PT ;  /* 0x00000004050d7c10 */ /* 0x000fc4000affe4ff */
[----:B------:R-:W-:Y:S01]  /*19ad0*/  F2FP.BF16.F32.PACK_AB R14, RZ, R14 ;  /* 0x0000000eff0e723e */ /* 0x000fe200000010ff */
[----:B------:R0:W-:Y:S03]  /*19ae0*/  @P0 STG.E.U16 desc[UR36][R10.64+0x180], R19 ;  /* 0x000180130a000986 */ /* 0x0001e6000c101524 */
[----:B-1----:R-:W-:Y:S01]  /*19af0*/  PRMT R21, R14, 0x7610, R21 ;  /* 0x000076100e157816 */ /* 0x002fe20000000015 */
[----:B------:R1:W-:Y:S01]  /*19b00*/  @P1 STG.E.U16 desc[UR36][R12.64+0x182], R20 ;  /* 0x000182140c001986 */ /* 0x0003e2000c101524 */
[-C--:B------:R-:W-:Y:S01]  /*19b10*/  FMUL R14, R177, R2.reuse ;  /* 0x00000002b10e7220 */ /* 0x080fe20000400000 */
[----:B------:R-:W-:Y:S01]  /*19b20*/  ISETP.GT.AND P1, PT, R0, 0xc8, P3 ;  /* 0x000000c80000780c */ /* 0x000fe20001f24270 */
[----:B------:R-:W-:Y:S01]  /*19b30*/  FMUL R15, R178, R2 ;  /* 0x00000002b20f7220 */ /* 0x000fe20000400000 */
[----:B0-----:R-:W-:Y:S02]  /*19b40*/  PRMT R11, R18, 0x7610, R11 ;  /* 0x00007610120b7816 */ /* 0x001fe4000000000b */
[----:B------:R-:W-:-:S02]  /*19b50*/  IADD3 R10, P0, R4, UR5, RZ ;  /* 0x00000005040a7c10 */ /* 0x000fc4000ff1e0ff */
[----:B-1----:R-:W-:Y:S01]  /*19b60*/  F2FP.BF16.F32.PACK_AB R13, RZ, R14 ;  /* 0x0000000eff0d723e */ /* 0x002fe200000010ff */
[----:B------:R0:W-:Y:S01]  /*19b70*/  @P4 STG.E.U16 desc[UR36][R6.64+0x190], R11 ;  /* 0x0001900b06004986 */ /* 0x0001e2000c101524 */
[----:B------:R-:W-:Y:S01]  /*19b80*/  ISETP.GT.AND P4, PT, R0, 0xc9, P3 ;  /* 0x000000c90000780c */ /* 0x000fe20001f84270 */
[-C--:B------:R-:W-:Y:S01]  /*19b90*/  FMUL R14, R172, R2.reuse ;  /* 0x00000002ac0e7220 */ /* 0x080fe20000400000 */
[----:B------:R-:W-:Y:S01]  /*19ba0*/  ISETP.GT.AND P5, PT, R0, 0xd0, P2 ;  /* 0x000000d00000780c */ /* 0x000fe200017a4270 */
[----:B------:R-:W-:Y:S01]  /*19bb0*/  @P6 STG.E.U16 desc[UR36][R6.64+0x192], R21 ;  /* 0x0001921506006986 */ /* 0x000fe2000c101524 */
[----:B------:R-:W-:Y:S01]  /*19bc0*/  FMUL R18, R171, R2 ;  /* 0x00000002ab127220 */ /* 0x000fe20000400000 */
[----:B------:R-:W-:Y:S02]  /*19bd0*/  F2FP.BF16.F32.PACK_AB R15, RZ, R15 ;  /* 0x0000000fff0f723e */ /* 0x000fe400000010ff */
[----:B------:R-:W-:Y:S02]  /*19be0*/  IADD3 R12, P6, R4, UR5, RZ ;  /* 0x00000005040c7c10 */ /* 0x000fe4000ffde0ff */
[----:B0-----:R-:W-:-:S02]  /*19bf0*/  IADD3.X R11, R5, UR4, RZ, P0, !PT ;  /* 0x00000004050b7c10 */ /* 0x001fc400087fe4ff */
[----:B------:R-:W-:Y:S02]  /*19c00*/  ISETP.GT.AND P0, PT, R0, 0xd1, P2 ;  /* 0x000000d10000780c */ /* 0x000fe40001704270 */
[----:B------:R-:W-:Y:S02]  /*19c10*/  PRMT R19, R13, 0x7610, R19 ;  /* 0x000076100d137816 */ /* 0x000fe40000000013 */
[----:B------:R-:W-:Y:S02]  /*19c20*/  F2FP.BF16.F32.PACK_AB R14, RZ, R14 ;  /* 0x0000000eff0e723e */ /* 0x000fe400000010ff */
[----:B------:R-:W-:Y:S01]  /*19c30*/  PRMT R20, R15, 0x7610, R20 ;  /* 0x000076100f147816 */ /* 0x000fe20000000014 */
[----:B------:R0:W-:Y:S01]  /*19c40*/  @P1 STG.E.U16 desc[UR36][R10.64+0x190], R19 ;  /* 0x000190130a001986 */ /* 0x0001e2000c101524 */
[----:B------:R-:W-:Y:S02]  /*19c50*/  IADD3.X R13, R5, UR4, RZ, P6, !PT ;  /* 0x00000004050d7c10 */ /* 0x000fe4000b7fe4ff */
[----:B------:R-:W-:-:S02]  /*19c60*/  F2FP.BF16.F32.PACK_AB R18, RZ, R18 ;  /* 0x00000012ff12723e */ /* 0x000fc400000010ff */
[----:B------:R-:W-:Y:S01]  /*19c70*/  ISETP.GT.AND P1, PT, R0, 0xd0, P3 ;  /* 0x000000d00000780c */ /* 0x000fe20001f24270 */
[----:B------:R1:W-:Y:S01]  /*19c80*/  @P4 STG.E.U16 desc[UR36][R12.64+0x192], R20 ;  /* 0x000192140c004986 */ /* 0x0003e2000c101524 */
[----:B0-----:R-:W-:Y:S01]  /*19c90*/  PRMT R11, R14, 0x7610, R11 ;  /* 0x000076100e0b7816 */ /* 0x001fe2000000000b */
[-C--:B------:R-:W-:Y:S02]  /*19ca0*/  FMUL R14, R173, R2.reuse ;  /* 0x00000002ad0e7220 */ /* 0x080fe40000400000 */
[----:B------:R0:W-:Y:S01]  /*19cb0*/  @P5 STG.E.U16 desc[UR36][R6.64+0x1a0], R18 ;  /* 0x0001a01206005986 */ /* 0x0001e2000c101524 */
[----:B------:R-:W-:Y:S01]  /*19cc0*/  FMUL R15, R174, R2 ;  /* 0x00000002ae0f7220 */ /* 0x000fe20000400000 */
[----:B------:R-:W-:Y:S02]  /*19cd0*/  ISETP.GT.AND P4, PT, R0, 0xd1, P3 ;  /* 0x000000d10000780c */ /* 0x000fe40001f84270 */
[----:B------:R2:W-:Y:S01]  /*19ce0*/  @P0 STG.E.U16 desc[UR36][R6.64+0x1a2], R11 ;  /* 0x0001a20b06000986 */ /* 0x0005e2000c101524 */
[----:B------:R-:W-:-:S02]  /*19cf0*/  IADD3 R10, P0, R4, UR5, RZ ;  /* 0x00000005040a7c10 */ /* 0x000fc4000ff1e0ff */
[----:B-1----:R-:W-:Y:S02]  /*19d00*/  F2FP.BF16.F32.PACK_AB R13, RZ, R14 ;  /* 0x0000000eff0d723e */ /* 0x002fe400000010ff */
[----:B------:R-:W-:Y:S02]  /*19d10*/  F2FP.BF16.F32.PACK_AB R15, RZ, R15 ;  /* 0x0000000fff0f723e */ /* 0x000fe400000010ff */
[----:B------:R-:W-:Y:S01]  /*19d20*/  IADD3 R12, P5, R4, UR5, RZ ;  /* 0x00000005040c7c10 */ /* 0x000fe2000ffbe0ff */
[----:B------:R-:W-:Y:S01]  /*19d30*/  FMUL R14, R167, R2 ;  /* 0x00000002a70e7220 */ /* 0x000fe20000400000 */
[----:B0-----:R-:W-:Y:S02]  /*19d40*/  PRMT R18, R13, 0x7610, R18 ;  /* 0x000076100d127816 */ /* 0x001fe40000000012 */
[----:B--2---:R-:W-:Y:S02]  /*19d50*/  IADD3.X R11, R5, UR4, RZ, P0, !PT ;  /* 0x00000004050b7c10 */ /* 0x004fe400087fe4ff */
[----:B------:R-:W-:-:S02]  /*19d60*/  ISETP.GT.AND P0, PT, R0, 0xd8, P2 ;  /* 0x000000d80000780c */ /* 0x000fc40001704270 */
[----:B------:R-:W-:Y:S02]  /*19d70*/  IADD3.X R13, R5, UR4, RZ, P5, !PT ;  /* 0x00000004050d7c10 */ /* 0x000fe4000affe4ff */
[----:B------:R-:W-:Y:S01]  /*19d80*/  PRMT R19, R15, 0x7610, R19 ;  /* 0x000076100f137816 */ /* 0x000fe20000000013 */
[----:B------:R0:W-:Y:S01]  /*19d90*/  @P1 STG.E.U16 desc[UR36][R10.64+0x1a0], R18 ;  /* 0x0001a0120a001986 */ /* 0x0001e2000c101524 */
[C---:B------:R-:W-:Y:S01]  /*19da0*/  ISETP.GT.AND P1, PT, R0.reuse, 0xd9, P2 ;  /* 0x000000d90000780c */ /* 0x040fe20001724270 */
[----:B------:R-:W-:Y:S02]  /*19db0*/  FMUL R15, R169, R2 ;  /* 0x00000002a90f7220 */ /* 0x000fe40000400000 */
[----:B------:R1:W-:Y:S01]  /*19dc0*/  @P4 STG.E.U16 desc[UR36][R12.64+0x1a2], R19 ;  /* 0x0001a2130c004986 */ /* 0x0003e2000c101524 */
[----:B------:R-:W-:Y:S02]  /*19dd0*/  ISETP.GT.AND P4, PT, R0, 0xd8, P3 ;  /* 0x000000d80000780c */ /* 0x000fe40001f84270 */
[----:B0-----:R-:W-:Y:S01]  /*19de0*/  F2FP.BF16.F32.PACK_AB R11, RZ, R14 ;  /* 0x0000000eff0b723e */ /* 0x001fe200000010ff */
[----:B------:R-:W-:Y:S01]  /*19df0*/  FMUL R14, R168, R2 ;  /* 0x00000002a80e7220 */ /* 0x000fe20000400000 */
[----:B------:R-:W-:-:S03]  /*19e00*/  F2FP.BF16.F32.PACK_AB R15, RZ, R15 ;  /* 0x0000000fff0f723e */ /* 0x000fc600000010ff */
[----:B------:R0:W-:Y:S01]  /*19e10*/  @P0 STG.E.U16 desc[UR36][R6.64+0x1b0], R11 ;  /* 0x0001b00b06000986 */ /* 0x0001e2000c101524 */
[----:B------:R-:W-:Y:S02]  /*19e20*/  F2FP.BF16.F32.PACK_AB R14, RZ, R14 ;  /* 0x0000000eff0e723e */ /* 0x000fe400000010ff */
[----:B------:R-:W-:Y:S02]  /*19e30*/  IADD3 R10, P0, R4, UR5, RZ ;  /* 0x00000005040a7c10 */ /* 0x000fe4000ff1e0ff */
[----:B------:R-:W-:Y:S02]  /*19e40*/  PRMT R18, R14, 0x7610, R18 ;  /* 0x000076100e127816 */ /* 0x000fe40000000012 */
[----:B-1----:R-:W-:Y:S01]  /*19e50*/  PRMT R19, R15, 0x7610, R19 ;  /* 0x000076100f137816 */ /* 0x002fe20000000013 */
[----:B------:R-:W-:Y:S01]  /*19e60*/  FMUL R13, R170, R2 ;  /* 0x00000002aa0d7220 */ /* 0x000fe20000400000 */
[----:B0-----:R-:W-:Y:S01]  /*19e70*/  IADD3.X R11, R5, UR4, RZ, P0, !PT ;  /* 0x00000004050b7c10 */ /* 0x001fe200087fe4ff */
[----:B------:R-:W-:Y:S01]  /*19e80*/  @P1 STG.E.U16 desc[UR36][R6.64+0x1b2], R18 ;  /* 0x0001b21206001986 */ /* 0x000fe2000c101524 */
[----:B------:R-:W-:-:S03]  /*19e90*/  ISETP.GT.AND P0, PT, R0, 0xd9, P3 ;  /* 0x000000d90000780c */ /* 0x000fc60001f04270 */
[----:B------:R0:W-:Y:S01]  /*19ea0*/  @P4 STG.E.U16 desc[UR36][R10.64+0x1b0], R19 ;  /* 0x0001b0130a004986 */ /* 0x0001e2000c101524 */
[----:B------:R-:W-:Y:S01]  /*19eb0*/  IADD3 R12, P4, R4, UR5, RZ ;  /* 0x00000005040c7c10 */ /* 0x000fe2000ff9e0ff */
[-C--:B------:R-:W-:Y:S01]  /*19ec0*/  FMUL R14, R163, R2.reuse ;  /* 0x00000002a30e7220 */ /* 0x080fe20000400000 */
[----:B------:R-:W-:Y:S01]  /*19ed0*/  ISETP.GT.AND P1, PT, R0, 0xe0, P2 ;  /* 0x000000e00000780c */ /* 0x000fe20001724270 */
[----:B------:R-:W-:Y:S01]  /*19ee0*/  FMUL R15, R164, R2 ;  /* 0x00000002a40f7220 */ /* 0x000fe20000400000 */
[----:B------:R-:W-:Y:S02]  /*19ef0*/  ISETP.GT.AND P5, PT, R0, 0xe0, P3 ;  /* 0x000000e00000780c */ /* 0x000fe40001fa4270 */
[----:B------:R-:W-:Y:S02]  /*19f00*/  F2FP.BF16.F32.PACK_AB R14, RZ, R14 ;  /* 0x0000000eff0e723e */ /* 0x000fe400000010ff */
[----:B0-----:R-:W-:Y:S02]  /*19f10*/  F2FP.BF16.F32.PACK_AB R11, RZ, R13 ;  /* 0x0000000dff0b723e */ /* 0x001fe400000010ff */
[----:B------:R-:W-:-:S02]  /*19f20*/  IADD3.X R13, R5, UR4, RZ, P4, !PT ;  /* 0x00000004050d7c10 */ /* 0x000fc4000a7fe4ff */
[----:B------:R-:W-:Y:S01]  /*19f30*/  ISETP.GT.AND P4, PT, R0, 0xe1, P2 ;  /* 0x000000e10000780c */ /* 0x000fe20001784270 */
[----:B------:R-:W-:Y:S01]  /*19f40*/  FMUL R10, R165, R2 ;  /* 0x00000002a50a7220 */ /* 0x000fe20000400000 */
[----:B------:R-:W-:Y:S01]  /*19f50*/  PRMT R18, R14, 0x7610, R18 ;  /* 0x000076100e127816 */ /* 0x000fe20000000012 */
[----:B------:R0:W-:Y:S01]  /*19f60*/  @P0 STG.E.U16 desc[UR36][R12.64+0x1b2], R11 ;  /* 0x0001b20b0c000986 */ /* 0x0001e2000c101524 */
[----:B------:R-:W-:Y:S02]  /*19f70*/  F2FP.BF16.F32.PACK_AB R15, RZ, R15 ;  /* 0x0000000fff0f723e */ /* 0x000fe400000010ff */
[----:B------:R-:W-:Y:S02]  /*19f80*/  F2FP.BF16.F32.PACK_AB R14, RZ, R10 ;  /* 0x0000000aff0e723e */ /* 0x000fe400000010ff */
[----:B------:R-:W-:Y:S01]  /*19f90*/  IADD3 R10, P0, R4, UR5, RZ ;  /* 0x00000005040a7c10 */ /* 0x000fe2000ff1e0ff */
[----:B------:R-:W-:Y:S01]  /*19fa0*/  @P1 STG.E.U16 desc[UR36][R6.64+0x1c0], R18 ;  /* 0x0001c01206001986 */ /* 0x000fe2000c101524 */
[----:B------:R-:W-:-:S03]  /*19fb0*/  PRMT R19, R14, 0x7610, R19 ;  /* 0x000076100e137816 */ /* 0x000fc60000000013 */
[----:B------:R-:W-:Y:S01]  /*19fc0*/  @P4 STG.E.U16 desc[UR36][R6.64+0x1c2], R15 ;  /* 0x0001c20f06004986 */ /* 0x000fe2000c101524 */
[----:B0-----:R-:W-:Y:S02]  /*19fd0*/  IADD3.X R11, R5, UR4, RZ, P0, !PT ;  /* 0x00000004050b7c10 */ /* 0x001fe400087fe4ff */
[----:B------:R-:W-:Y:S01]  /*19fe0*/  ISETP.GT.AND P4, PT, R0, 0xe1, P3 ;  /* 0x000000e10000780c */ /* 0x000fe20001f84270 */
[-C--:B------:R-:W-:Y:S01]  /*19ff0*/  FMUL R13, R166, R2.reuse ;  /* 0x00000002a60d7220 */ /* 0x080fe20000400000 */
[C---:B------:R-:W-:Y:S01]  /*1a000*/  ISETP.GT.AND P1, PT, R3.reuse, 0x100, PT ;  /* 0x000001000300780c */ /* 0x040fe20003f24270 */
[----:B------:R0:W-:Y:S01]  /*1a010*/  @P5 STG.E.U16 desc[UR36][R10.64+0x1c0], R19 ;  /* 0x0001c0130a005986 */ /* 0x0001e2000c101524 */
[----:B------:R-:W-:Y:S01]  /*1a020*/  ISETP.GT.AND P0, PT, R3, 0x108, PT ;  /* 0x000001080300780c */ /* 0x000fe20003f04270 */
[----:B------:R-:W-:Y:S01]  /*1a030*/  FMUL R3, R159, R2 ;  /* 0x000000029f037220 */ /* 0x000fe20000400000 */
[----:B------:R-:W-:Y:S02]  /*1a040*/  IADD3 R12, P5, R4, UR5, RZ ;  /* 0x00000005040c7c10 */ /* 0x000fe4000ffbe0ff */
[----:B------:R-:W-:-:S02]  /*1a050*/  ISETP.GT.AND P6, PT, R0, 0xe8, P2 ;  /* 0x000000e80000780c */ /* 0x000fc400017c4270 */
[----:B------:R-:W-:Y:S02]  /*1a060*/  F2FP.BF16.F32.PACK_AB R3, RZ, R3 ;  /* 0x00000003ff03723e */ /* 0x000fe400000010ff */
[----:B0-----:R-:W-:Y:S02]  /*1a070*/  F2FP.BF16.F32.PACK_AB R11, RZ, R13 ;  /* 0x0000000dff0b723e */ /* 0x001fe400000010ff */
[----:B------:R-:W-:Y:S02]  /*1a080*/  IADD3.X R13, R5, UR4, RZ, P5, !PT ;  /* 0x00000004050d7c10 */ /* 0x000fe4000affe4ff */
[----:B------:R-:W-:Y:S01]  /*1a090*/  PRMT R15, R3, 0x7610, R15 ;  /* 0x00007610030f7816 */ /* 0x000fe2000000000f */
[-C--:B------:R-:W-:Y:S01]  /*1a0a0*/  FMUL R3, R161, R2.reuse ;  /* 0x00000002a1037220 */ /* 0x080fe20000400000 */
[C---:B------:R-:W-:Y:S01]  /*1a0b0*/  ISETP.GT.AND P5, PT, R0.reuse, 0xe9, P2 ;  /* 0x000000e90000780c */ /* 0x040fe200017a4270 */
[----:B------:R0:W-:Y:S01]  /*1a0c0*/  @P4 STG.E.U16 desc[UR36][R12.64+0x1c2], R11 ;  /* 0x0001c20b0c004986 */ /* 0x0001e2000c101524 */
[----:B------:R-:W-:Y:S01]  /*1a0d0*/  ISETP.GT.AND P4, PT, R0, 0xe8, P3 ;  /* 0x000000e80000780c */ /* 0x000fe20001f84270 */
[----:B------:R-:W-:Y:S01]  /*1a0e0*/  FMUL R14, R160, R2 ;  /* 0x00000002a00e7220 */ /* 0x000fe20000400000 */
[----:B------:R-:W-:Y:S01]  /*1a0f0*/  F2FP.BF16.F32.PACK_AB R3, RZ, R3 ;  /* 0x00000003ff03723e */ /* 0x000fe200000010ff */
[----:B------:R-:W-:Y:S01]  /*1a100*/  @P6 STG.E.U16 desc[UR36][R6.64+0x1d0], R15 ;  /* 0x0001d00f06006986 */ /* 0x000fe2000c101524 */
[----:B------:R-:W-:-:S02]  /*1a110*/  IADD3 R10, P6, R4, UR5, RZ ;  /* 0x00000005040a7c10 */ /* 0x000fc4000ffde0ff */
[----:B------:R-:W-:Y:S02]  /*1a120*/  F2FP.BF16.F32.PACK_AB R14, RZ, R14 ;  /* 0x0000000eff0e723e */ /* 0x000fe400000010ff */
[----:B------:R-:W-:Y:S02]  /*1a130*/  PRMT R19, R3, 0x7610, R19 ;  /* 0x0000761003137816 */ /* 0x000fe40000000013 */
[----:B0-----:R-:W-:Y:S01]  /*1a140*/  IADD3.X R11, R5, UR4, RZ, P6, !PT ;  /* 0x00000004050b7c10 */ /* 0x001fe2000b7fe4ff */
[----:B------:R-:W-:Y:S01]  /*1a150*/  @P5 STG.E.U16 desc[UR36][R6.64+0x1d2], R14 ;  /* 0x0001d20e06005986 */ /* 0x000fe2000c101524 */
[----:B------:R-:W-:Y:S01]  /*1a160*/  FMUL R3, R162, R2 ;  /* 0x00000002a2037220 */ /* 0x000fe20000400000 */
[----:B------:R-:W-:Y:S02]  /*1a170*/  IADD3 R18, P6, R4, UR5, RZ ;  /* 0x0000000504127c10 */ /* 0x000fe4000ffde0ff */
[----:B------:R0:W-:Y:S01]  /*1a180*/  @P4 STG.E.U16 desc[UR36][R10.64+0x1d0], R19 ;  /* 0x0001d0130a004986 */ /* 0x0001e2000c101524 */
[----:B------:R-:W-:-:S02]  /*1a190*/  ISETP.GT.AND P4, PT, R0, 0xe9, P3 ;  /* 0x000000e90000780c */ /* 0x000fc40001f84270 */
[----:B------:R-:W-:Y:S01]  /*1a1a0*/  ISETP.GT.AND P5, PT, R0, 0xf0, P2 ;  /* 0x000000f00000780c */ /* 0x000fe200017a4270 */
[-C--:B------:R-:W-:Y:S01]  /*1a1b0*/  FMUL R12, R155, R2.reuse ;  /* 0x000000029b0c7220 */ /* 0x080fe20000400000 */
[----:B------:R-:W-:Y:S01]  /*1a1c0*/  F2FP.BF16.F32.PACK_AB R3, RZ, R3 ;  /* 0x00000003ff03723e */ /* 0x000fe200000010ff */
[----:B------:R-:W-:Y:S01]  /*1a1d0*/  FMUL R13, R156, R2 ;  /* 0x000000029c0d7220 */ /* 0x000fe20000400000 */
[----:B0-----:R-:W-:Y:S02]  /*1a1e0*/  IADD3.X R19, R5, UR4, RZ, P6, !PT ;  /* 0x0000000405137c10 */ /* 0x001fe4000b7fe4ff */
[----:B------:R-:W-:Y:S02]  /*1a1f0*/  ISETP.GT.AND P6, PT, R0, 0xf1, P2 ;  /* 0x000000f10000780c */ /* 0x000fe400017c4270 */
[----:B------:R-:W-:Y:S02]  /*1a200*/  PRMT R21, R3, 0x7610, R21 ;  /* 0x0000761003157816 */ /* 0x000fe40000000015 */
[----:B------:R-:W-:-:S02]  /*1a210*/  F2FP.BF16.F32.PACK_AB R15, RZ, R12 ;  /* 0x0000000cff0f723e */ /* 0x000fc400000010ff */
[----:B------:R-:W-:Y:S01]  /*1a220*/  F2FP.BF16.F32.PACK_AB R20, RZ, R13 ;  /* 0x0000000dff14723e */ /* 0x000fe200000010ff */
[----:B------:R0:W-:Y:S04]  /*1a230*/  @P4 STG.E.U16 desc[UR36][R18.64+0x1d2], R21 ;  /* 0x0001d21512004986 */ /* 0x0001e8000c101524 */
[----:B------:R-:W-:Y:S01]  /*1a240*/  @P5 STG.E.U16 desc[UR36][R6.64+0x1e0], R15 ;  /* 0x0001e00f06005986 */ /* 0x000fe2000c101524 */
[----:B------:R-:W-:Y:S01]  /*1a250*/  ISETP.GT.AND P5, PT, R0, 0xf0, P3 ;  /* 0x000000f00000780c */ /* 0x000fe20001fa4270 */
[-C--:B------:R-:W-:Y:S02]  /*1a260*/  FMUL R14, R157, R2.reuse ;  /* 0x000000029d0e7220 */ /* 0x080fe40000400000 */
[----:B------:R1:W-:Y:S01]  /*1a270*/  @P6 STG.E.U16 desc[UR36][R6.64+0x1e2], R20 ;  /* 0x0001e21406006986 */ /* 0x0003e2000c101524 */
[----:B------:R-:W-:Y:S01]  /*1a280*/  FMUL R13, R158, R2 ;  /* 0x000000029e0d7220 */ /* 0x000fe20000400000 */
[----:B0-----:R-:W-:-:S02]  /*1a290*/  IADD3 R18, P6, R4, UR5, RZ ;  /* 0x0000000504127c10 */ /* 0x001fc4000ffde0ff */
[----:B------:R-:W-:Y:S02]  /*1a2a0*/  ISETP.GT.AND P4, PT, R0, 0xf1, P3 ;  /* 0x000000f10000780c */ /* 0x000fe40001f84270 */
[----:B------:R-:W-:Y:S02]  /*1a2b0*/  F2FP.BF16.F32.PACK_AB R14, RZ, R14 ;  /* 0x0000000eff0e723e */ /* 0x000fe400000010ff */
[----:B------:R-:W-:Y:S02]  /*1a2c0*/  IADD3.X R19, R5, UR4, RZ, P6, !PT ;  /* 0x0000000405137c10 */ /* 0x000fe4000b7fe4ff */
[----:B------:R-:W-:Y:S02]  /*1a2d0*/  F2FP.BF16.F32.PACK_AB R13, RZ, R13 ;  /* 0x0000000dff0d723e */ /* 0x000fe400000010ff */
[----:B-1----:R-:W-:Y:S01]  /*1a2e0*/  IADD3 R20, P6, R4, UR5, RZ ;  /* 0x0000000504147c10 */ /* 0x002fe2000ffde0ff */
[----:B------:R0:W-:Y:S01]  /*1a2f0*/  @P5 STG.E.U16 desc[UR36][R18.64+0x1e0], R14 ;  /* 0x0001e00e12005986 */ /* 0x0001e2000c101524 */
[----:B------:R-:W-:-:S02]  /*1a300*/  ISETP.GT.AND P5, PT, R0, 0xf8, P2 ;  /* 0x000000f80000780c */ /* 0x000fc400017a4270 */
[----:B------:R-:W-:Y:S02]  /*1a310*/  PRMT R15, R13, 0x7610, R15 ;  /* 0x000076100d0f7816 */ /* 0x000fe4000000000f */
[----:B------:R-:W-:Y:S02]  /*1a320*/  IADD3.X R21, R5, UR4, RZ, P6, !PT ;  /* 0x0000000405157c10 */ /* 0x000fe4000b7fe4ff */
[----:B------:R-:W-:Y:S01]  /*1a330*/  ISETP.GT.AND P2, PT, R0, 0xf9, P2 ;  /* 0x000000f90000780c */ /* 0x000fe20001744270 */
[-C--:B------:R-:W-:Y:S01]  /*1a340*/  FMUL R10, R22, R2.reuse ;  /* 0x00000002160a7220 */ /* 0x080fe20000400000 */
[-C--:B------:R-:W-:Y:S01]  /*1a350*/  FMUL R12, R152, R2.reuse ;  /* 0x00000002980c7220 */ /* 0x080fe20000400000 */
[----:B------:R-:W-:Y:S01]  /*1a360*/  FMUL R11, R23, R2 ;  /* 0x00000002170b7220 */ /* 0x000fe20000400000 */
[----:B------:R-:W-:Y:S01]  /*1a370*/  @P4 STG.E.U16 desc[UR36][R20.64+0x1e2], R15 ;  /* 0x0001e20f14004986 */ /* 0x000fe2000c101524 */
[----:B------:R-:W-:Y:S02]  /*1a380*/  ISETP.GT.AND P4, PT, R0, 0xf8, P3 ;  /* 0x000000f80000780c */ /* 0x000fe40001f84270 */
[----:B------:R-:W-:-:S02]  /*1a390*/  F2FP.BF16.F32.PACK_AB R13, RZ, R10 ;  /* 0x0000000aff0d723e */ /* 0x000fc400000010ff */
[----:B------:R-:W-:Y:S02]  /*1a3a0*/  F2FP.BF16.F32.PACK_AB R12, RZ, R12 ;  /* 0x0000000cff0c723e */ /* 0x000fe400000010ff */
[----:B------:R-:W-:Y:S02]  /*1a3b0*/  F2FP.BF16.F32.PACK_AB R11, RZ, R11 ;  /* 0x0000000bff0b723e */ /* 0x000fe400000010ff */
[----:B------:R-:W-:Y:S01]  /*1a3c0*/  IADD3 R10, P6, R4, UR5, RZ ;  /* 0x00000005040a7c10 */ /* 0x000fe2000ffde0ff */
[----:B------:R1:W-:Y:S01]  /*1a3d0*/  @P5 STG.E.U16 desc[UR36][R6.64+0x1f0], R13 ;  /* 0x0001f00d06005986 */ /* 0x0003e2000c101524 */
[----:B0-----:R-:W-:Y:S01]  /*1a3e0*/  PRMT R18, R12, 0x7610, R18 ;  /* 0x000076100c127816 */ /* 0x001fe20000000012 */
[----:B------:R-:W-:Y:S01]  /*1a3f0*/  @P2 IMAD.MOV.U32 R12, RZ, RZ, R6 ;  /* 0x000000ffff0c2224 */ /* 0x000fe200078e0006 */
[----:B------:R-:W-:Y:S02]  /*1a400*/  PRMT R19, R11, 0x7610, R19 ;  /* 0x000076100b137816 */ /* 0x000fe40000000013 */
[----:B------:R-:W-:Y:S01]  /*1a410*/  IADD3.X R11, R5, UR4, RZ, P6, !PT ;  /* 0x00000004050b7c10 */ /* 0x000fe2000b7fe4ff */
[----:B------:R-:W-:Y:S01]  /*1a420*/  USHF.L.U32 UR12, UR8, 0x9, URZ ;  /* 0x00000009080c7899 */ /* 0x000fe2000800063f */
[----:B------:R-:W-:Y:S01]  /*1a430*/  ISETP.GT.AND P3, PT, R0, 0xf9, P3 ;  /* 0x000000f90000780c */ /* 0x000fe20001f64270 */
[----:B-1----:R-:W-:-:S02]  /*1a440*/  @P2 IMAD.MOV.U32 R13, RZ, RZ, R7 ;  /* 0x000000ffff0d2224 */ /* 0x002fc400078e0007 */
[----:B------:R-:W-:Y:S01]  /*1a450*/  FMUL R3, R153, R2 ;  /* 0x0000000299037220 */ /* 0x000fe20000400000 */
[----:B------:R-:W-:Y:S02]  /*1a460*/  USHF.L.U64.HI UR11, UR8, 0x9, UR9 ;  /* 0x00000009080b7899 */ /* 0x000fe40008010209 */
[----:B------:R-:W-:Y:S01]  /*1a470*/  @P2 STG.E.U16 desc[UR36][R12.64+0x1f2], R19 ;  /* 0x0001f2130c002986 */ /* 0x000fe2000c101524 */
[----:B------:R-:W-:-:S03]  /*1a480*/  ISETP.GT.AND P2, PT, R0, RZ, P1 ;  /* 0x000000ff0000720c */ /* 0x000fc60000f44270 */
[----:B------:R0:W-:Y:S01]  /*1a490*/  @P4 STG.E.U16 desc[UR36][R10.64+0x1f0], R18 ;  /* 0x0001f0120a004986 */ /* 0x0001e2000c101524 */
[----:B------:R-:W-:Y:S01]  /*1a4a0*/  ISETP.GT.AND P4, PT, R0, 0x1, P1 ;  /* 0x000000010000780c */ /* 0x000fe20000f84270 */
[-C--:B------:R-:W-:Y:S01]  /*1a4b0*/  FMUL R24, R24, R2.reuse ;  /* 0x0000000218187220 */ /* 0x080fe20000400000 */
[----:B------:R-:W-:Y:S01]  /*1a4c0*/  IADD3 R14, P5, R4, UR5, RZ ;  /* 0x00000005040e7c10 */ /* 0x000fe2000ffbe0ff */
[----:B------:R-:W-:Y:S01]  /*1a4d0*/  FMUL R25, R25, R2 ;  /* 0x0000000219197220 */ /* 0x000fe20000400000 */
[----:B------:R-:W-:Y:S02]  /*1a4e0*/  IADD3 R6, P6, R8, UR12, RZ ;  /* 0x0000000c08067c10 */ /* 0x000fe4000ffde0ff */
[----:B------:R-:W-:Y:S02]  /*1a4f0*/  F2FP.BF16.F32.PACK_AB R3, RZ, R3 ;  /* 0x00000003ff03723e */ /* 0x000fe400000010ff */
[----:B------:R-:W-:Y:S02]  /*1a500*/  IADD3.X R15, R5, UR4, RZ, P5, !PT ;  /* 0x00000004050f7c10 */ /* 0x000fe4000affe4ff */
[----:B------:R-:W-:-:S02]  /*1a510*/  F2FP.BF16.F32.PACK_AB R24, RZ, R24 ;  /* 0x00000018ff18723e */ /* 0x000fc400000010ff */
[----:B------:R-:W-:Y:S02]  /*1a520*/  IADD3.X R7, R9, UR11, RZ, P6, !PT ;  /* 0x0000000b09077c10 */ /* 0x000fe4000b7fe4ff */
[----:B------:R-:W-:Y:S01]  /*1a530*/  F2FP.BF16.F32.PACK_AB R25, RZ, R25 ;  /* 0x00000019ff19723e */ /* 0x000fe200000010ff */
[----:B------:R-:W-:Y:S01]  /*1a540*/  @P3 STG.E.U16 desc[UR36][R14.64+0x1f2], R3 ;  /* 0x0001f2030e003986 */ /* 0x000fe2000c101524 */
[----:B------:R-:W-:Y:S02]  /*1a550*/  ISETP.GT.AND P5, PT, R0, RZ, P0 ;  /* 0x000000ff0000720c */ /* 0x000fe400007a4270 */
[----:B------:R-:W-:Y:S01]  /*1a560*/  IADD3 R8, P6, R4, UR12, RZ ;  /* 0x0000000c04087c10 */ /* 0x000fe2000ffde0ff */
[----:B------:R-:W-:Y:S01]  /*1a570*/  @P2 STG.E.U16 desc[UR36][R6.64], R24 ;  /* 0x0000001806002986 */ /* 0x000fe2000c101524 */
[----:B------:R-:W-:-:S03]  /*1a580*/  ISETP.GT.AND P3, PT, R0, 0x8, P1 ;  /* 0x000000080000780c */ /* 0x000fc60000f64270 */
[----:B------:R-:W-:Y:S01]  /*1a590*/  @P4 STG.E.U16 desc[UR36][R6.64+0x2], R25 ;  /* 0x0000021906004986 */ /* 0x000fe2000c101524 */
[----:B------:R-:W-:Y:S01]  /*1a5a0*/  ISETP.GT.AND P4, PT, R0, 0x1, P0 ;  /* 0x000000010000780c */ /* 0x000fe20000784270 */
[-C--:B------:R-:W-:Y:S01]  /*1a5b0*/  FMUL R26, R26, R2.reuse ;  /* 0x000000021a1a7220 */ /* 0x080fe20000400000 */
[----:B------:R-:W-:Y:S01]  /*1a5c0*/  ISETP.GT.AND P2, PT, R0, 0x9, P1 ;  /* 0x000000090000780c */ /* 0x000fe20000f44270 */
[-C--:B------:R-:W-:Y:S01]  /*1a5d0*/  FMUL R27, R27, R2.reuse ;  /* 0x000000021b1b7220 */ /* 0x080fe20000400000 */
[----:B------:R-:W-:Y:S01]  /*1a5e0*/  IADD3.X R9, R5, UR11, RZ, P6, !PT ;  /* 0x0000000b05097c10 */ /* 0x000fe2000b7fe4ff */
[-C--:B------:R-:W-:Y:S01]  /*1a5f0*/  FMUL R28, R28, R2.reuse ;  /* 0x000000021c1c7220 */ /* 0x080fe20000400000 */
[----:B0-----:R-:W-:Y:S01]  /*1a600*/  IADD3 R10, P6, R4, UR12, RZ ;  /* 0x0000000c040a7c10 */ /* 0x001fe2000ffde0ff */
[----:B------:R-:W-:Y:S01]  /*1a610*/  FMUL R29, R29, R2 ;  /* 0x000000021d1d7220 */ /* 0x000fe20000400000 */
[----:B------:R-:W-:Y:S02]  /*1a620*/  F2FP.BF16.F32.PACK_AB R26, RZ, R26 ;  /* 0x0000001aff1a723e */ /* 0x000fe400000010ff */
[----:B------:R-:W-:-:S02]  /*1a630*/  F2FP.BF16.F32.PACK_AB R27, RZ, R27 ;  /* 0x0000001bff1b723e */ /* 0x000fc400000010ff */
[----:B------:R-:W-:Y:S02]  /*1a640*/  IADD3.X R11, R5, UR11, RZ, P6, !PT ;  /* 0x0000000b050b7c10 */ /* 0x000fe4000b7fe4ff */
[----:B------:R-:W-:Y:S02]  /*1a650*/  F2FP.BF16.F32.PACK_AB R28, RZ, R28 ;  /* 0x0000001cff1c723e */ /* 0x000fe400000010ff */
[----:B------:R-:W-:Y:S01]  /*1a660*/  F2FP.BF16.F32.PACK_AB R29, RZ, R29 ;  /* 0x0000001dff1d723e */ /* 0x000fe200000010ff */
[----:B------:R0:W-:Y:S01]  /*1a670*/  @P5 STG.E.U16 desc[UR36][R8.64], R26 ;  /* 0x0000001a08005986 */ /* 0x0001e2000c101524 */
[----:B------:R-:W-:-:S03]  /*1a680*/  ISETP.GT.AND P5, PT, R0, 0x8, P0 ;  /* 0x000000080000780c */ /* 0x000fc600007a4270 */
[----:B------:R1:W-:Y:S01]  /*1a690*/  @P4 STG.E.U16 desc[UR36][R10.64+0x2], R27 ;  /* 0x0000021b0a004986 */ /* 0x0003e2000c101524 */
[----:B------:R-:W-:Y:S01]  /*1a6a0*/  ISETP.GT.AND P4, PT, R0, 0x9, P0 ;  /* 0x000000090000780c */ /* 0x000fe20000784270 */
[-C--:B------:R-:W-:Y:S02]  /*1a6b0*/  FMUL R30, R30, R2.reuse ;  /* 0x000000021e1e7220 */ /* 0x080fe40000400000 */
[----:B------:R-:W-:Y:S01]  /*1a6c0*/  @P3 STG.E.U16 desc[UR36][R6.64+0x10], R28 ;  /* 0x0000101c06003986 */ /* 0x000fe2000c101524 */
[----:B------:R-:W-:Y:S02]  /*1a6d0*/  ISETP.GT.AND P3, PT, R0, 0x10, P1 ;  /* 0x000000100000780c */ /* 0x000fe40000f64270 */
[----:B0-----:R-:W-:Y:S01]  /*1a6e0*/  IADD3 R8, P6, R4, UR12, RZ ;  /* 0x0000000c04087c10 */ /* 0x001fe2000ffde0ff */
[----:B------:R-:W-:Y:S01]  /*1a6f0*/  @P2 STG.E.U16 desc[UR36][R6.64+0x12], R29 ;  /* 0x0000121d06002986 */ /* 0x000fe2000c101524 */
[----:B------:R-:W-:Y:S01]  /*1a700*/  ISETP.GT.AND P2, PT, R0, 0x11, P1 ;  /* 0x000000110000780c */ /* 0x000fe20000f44270 */
[-C--:B------:R-:W-:Y:S01]  /*1a710*/  FMUL R31, R31, R2.reuse ;  /* 0x000000021f1f7220 */ /* 0x080fe20000400000 */
[----:B------:R-:W-:Y:S01]  /*1a720*/  IADD3.X R9, R5, UR11, RZ, P6, !PT ;  /* 0x0000000b05097c10 */ /* 0x000fe2000b7fe4ff */
[-C--:B------:R-:W-:Y:S01]  /*1a730*/  FMUL R32, R32, R2.reuse ;  /* 0x0000000220207220 */ /* 0x080fe20000400000 */
[----:B-1----:R-:W-:Y:S01]  /*1a740*/  IADD3 R10, P6, R4, UR12, RZ ;  /* 0x0000000c040a7c10 */ /* 0x002fe2000ffde0ff */
[----:B------:R-:W-:Y:S01]  /*1a750*/  FMUL R33, R33, R2 ;  /* 0x0000000221217220 */ /* 0x000fe20000400000 */
[----:B------:R-:W-:-:S02]  /*1a760*/  F2FP.BF16.F32.PACK_AB R30, RZ, R30 ;  /* 0x0000001eff1e723e */ /* 0x000fc400000010ff */
[----:B------:R-:W-:Y:S02]  /*1a770*/  F2FP.BF16.F32.PACK_AB R31, RZ, R31 ;  /* 0x0000001fff1f723e */ /* 0x000fe400000010ff */
        /* <DEDUP_REMOVED lines=64> */
[----:B------:R-:W-:Y:S02]  /*1ab80*/  ISETP.GT.AND P5, PT, R0, 0x28, P0 ;  /* 0x000000280000780c */ /* 0x000fe400007a4270 */
[----:B------:R-:W-:Y:S01]  /*1ab90*/  IADD3 R12, P6, R4, UR12, RZ ;  /* 0x0000000c040c7c10 */ /* 0x000fe2000ffde0ff */
[----:B------:R1:W-:Y:S01]  /*1aba0*/  @P4 STG.E.U16 desc[UR36][R10.64+0x42], R43 ;  /* 0x0000422b0a004986 */ /* 0x0003e2000c101524 */
[----:B------:R-:W-:Y:S01]  /*1abb0*/  ISETP.GT.AND P4, PT, R0, 0x29, P0 ;  /* 0x000000290000780c */ /* 0x000fe20000784270 */
[----:B------:R-:W-:-:S02]  /*1abc0*/  FMUL R46, R46, R2 ;  /* 0x000000022e2e7220 */ /* 0x000fc40000400000 */
[----:B------:R-:W-:Y:S01]  /*1abd0*/  @P3 STG.E.U16 desc[UR36][R6.64+0x50], R44 ;  /* 0x0000502c06003986 */ /* 0x000fe2000c101524 */
[C---:B------:R-:W-:Y:S01]  /*1abe0*/  ISETP.GT.AND P3, PT, R0.reuse, 0x30, P1 ;  /* 0x000000300000780c */ /* 0x040fe20000f64270 */
[-C--:B------:R-:W-:Y:S02]  /*1abf0*/  FMUL R47, R47, R2.reuse ;  /* 0x000000022f2f7220 */ /* 0x080fe40000400000 */
[----:B------:R-:W-:Y:S01]  /*1ac00*/  @P2 STG.E.U16 desc[UR36][R6.64+0x52], R45 ;  /* 0x0000522d06002986 */ /* 0x000fe2000c101524 */
[----:B------:R-:W-:Y:S01]  /*1ac10*/  ISETP.GT.AND P2, PT, R0, 0x31, P1 ;  /* 0x000000310000780c */ /* 0x000fe20000f44270 */
[-C--:B------:R-:W-:Y:S01]  /*1ac20*/  FMUL R48, R48, R2.reuse ;  /* 0x0000000230307220 */ /* 0x080fe20000400000 */
[----:B------:R-:W-:Y:S01]  /*1ac30*/  IADD3.X R13, R5, UR11, RZ, P6, !PT ;  /* 0x0000000b050d7c10 */ /* 0x000fe2000b7fe4ff */
[----:B------:R-:W-:Y:S01]  /*1ac40*/  FMUL R49, R49, R2 ;  /* 0x0000000231317220 */ /* 0x000fe20000400000 */
[----:B0-----:R-:W-:Y:S02]  /*1ac50*/  IADD3 R8, P6, R4, UR12, RZ ;  /* 0x0000000c04087c10 */ /* 0x001fe4000ffde0ff */
[----:B------:R-:W-:-:S02]  /*1ac60*/  F2FP.BF16.F32.PACK_AB R46, RZ, R46 ;  /* 0x0000002eff2e723e */ /* 0x000fc400000010ff */
[----:B------:R-:W-:Y:S02]  /*1ac70*/  F2FP.BF16.F32.PACK_AB R47, RZ, R47 ;  /* 0x0000002fff2f723e */ /* 0x000fe400000010ff */
[----:B------:R-:W-:Y:S02]  /*1ac80*/  IADD3.X R9, R5, UR11, RZ, P6, !PT ;  /* 0x0000000b05097c10 */ /* 0x000fe4000b7fe4ff */
[----:B------:R-:W-:Y:S02]  /*1ac90*/  F2FP.BF16.F32.PACK_AB R48, RZ, R48 ;  /* 0x00000030ff30723e */ /* 0x000fe400000010ff */
[----:B------:R-:W-:Y:S01]  /*1aca0*/  F2FP.BF16.F32.PACK_AB R49, RZ, R49 ;  /* 0x00000031ff31723e */ /* 0x000fe200000010ff */
[----:B------:R-:W-:Y:S01]  /*1acb0*/  @P5 STG.E.U16 desc[UR36][R12.64+0x50], R46 ;  /* 0x0000502e0c005986 */ /* 0x000fe2000c101524 */
[----:B------:R-:W-:Y:S02]  /*1acc0*/  ISETP.GT.AND P5, PT, R0, 0x30, P0 ;  /* 0x000000300000780c */ /* 0x000fe400007a4270 */
[----:B-1----:R-:W-:Y:S01]  /*1acd0*/  IADD3 R10, P6, R4, UR12, RZ ;  /* 0x0000000c040a7c10 */ /* 0x002fe2000ffde0ff */
        /* <DEDUP_REMOVED lines=477> */
[----:B------:R0:W-:Y:S04]  /*1cab0*/  @P5 STG.E.U16 desc[UR36][R10.64+0x1d0], R142 ;  /* 0x0001d08e0a005986 */ /* 0x0001e8000c101524 */
[----:B------:R1:W-:Y:S01]  /*1cac0*/  @P4 STG.E.U16 desc[UR36][R8.64+0x1d2], R143 ;  /* 0x0001d28f08004986 */ /* 0x0003e2000c101524 */
[----:B------:R-:W-:-:S03]  /*1cad0*/  ISETP.GT.AND P4, PT, R0, 0xf0, P0 ;  /* 0x000000f00000780c */ /* 0x000fc60000784270 */
[----:B------:R2:W-:Y:S01]  /*1cae0*/  @P3 STG.E.U16 desc[UR36][R6.64+0x1e0], R144 ;  /* 0x0001e09006003986 */ /* 0x0005e2000c101524 */
[----:B------:R-:W-:Y:S02]  /*1caf0*/  ISETP.GT.AND P3, PT, R0, 0xf1, P0 ;  /* 0x000000f10000780c */ /* 0x000fe40000764270 */
[----:B0-----:R-:W-:Y:S01]  /*1cb00*/  IADD3 R10, P6, R4, UR12, RZ ;  /* 0x0000000c040a7c10 */ /* 0x001fe2000ffde0ff */
[----:B------:R2:W-:Y:S01]  /*1cb10*/  @P2 STG.E.U16 desc[UR36][R6.64+0x1e2], R145 ;  /* 0x0001e29106002986 */ /* 0x0005e2000c101524 */
[----:B------:R-:W-:Y:S01]  /*1cb20*/  ISETP.GT.AND P2, PT, R0, 0xf8, P1 ;  /* 0x000000f80000780c */ /* 0x000fe20000f44270 */
[-C--:B------:R-:W-:Y:S01]  /*1cb30*/  FMUL R146, R146, R2.reuse ;  /* 0x0000000292927220 */ /* 0x080fe20000400000 */
[-C--:B------:R-:W-:Y:S01]  /*1cb40*/  FMUL R147, R147, R2.reuse ;  /* 0x0000000293937220 */ /* 0x080fe20000400000 */
[----:B------:R-:W-:Y:S01]  /*1cb50*/  IADD3.X R11, R5, UR11, RZ, P6, !PT ;  /* 0x0000000b050b7c10 */ /* 0x000fe2000b7fe4ff */
[----:B------:R-:W-:Y:S01]  /*1cb60*/  FMUL R148, R148, R2 ;  /* 0x0000000294947220 */ /* 0x000fe20000400000 */
[----:B-1----:R-:W-:-:S02]  /*1cb70*/  IADD3 R8, P6, R4, UR12, RZ ;  /* 0x0000000c04087c10 */ /* 0x002fc4000ffde0ff */
[----:B------:R-:W-:Y:S02]  /*1cb80*/  F2FP.BF16.F32.PACK_AB R146, RZ, R146 ;  /* 0x00000092ff92723e */ /* 0x000fe400000010ff */
[----:B------:R-:W-:Y:S02]  /*1cb90*/  F2FP.BF16.F32.PACK_AB R147, RZ, R147 ;  /* 0x00000093ff93723e */ /* 0x000fe400000010ff */
[----:B------:R-:W-:Y:S02]  /*1cba0*/  IADD3.X R9, R5, UR11, RZ, P6, !PT ;  /* 0x0000000b05097c10 */ /* 0x000fe4000b7fe4ff */
[----:B------:R-:W-:Y:S02]  /*1cbb0*/  F2FP.BF16.F32.PACK_AB R148, RZ, R148 ;  /* 0x00000094ff94723e */ /* 0x000fe400000010ff */
[C---:B------:R-:W-:Y:S01]  /*1cbc0*/  ISETP.GT.AND P1, PT, R0.reuse, 0xf9, P1 ;  /* 0x000000f90000780c */ /* 0x040fe20000f24270 */
[----:B------:R2:W-:Y:S01]  /*1cbd0*/  @P4 STG.E.U16 desc[UR36][R10.64+0x1e0], R146 ;  /* 0x0001e0920a004986 */ /* 0x0005e2000c101524 */
[C---:B------:R-:W-:Y:S01]  /*1cbe0*/  ISETP.GT.AND P5, PT, R0.reuse, 0xf8, P0 ;  /* 0x000000f80000780c */ /* 0x040fe200007a4270 */
[-C--:B------:R-:W-:Y:S01]  /*1cbf0*/  FMUL R149, R149, R2.reuse ;  /* 0x0000000295957220 */ /* 0x080fe20000400000 */
[----:B------:R-:W-:Y:S01]  /*1cc00*/  ISETP.GT.AND P0, PT, R0, 0xf9, P0 ;  /* 0x000000f90000780c */ /* 0x000fe20000704270 */
[----:B------:R2:W-:Y:S01]  /*1cc10*/  @P3 STG.E.U16 desc[UR36][R8.64+0x1e2], R147 ;  /* 0x0001e29308003986 */ /* 0x0005e2000c101524 */
[-C--:B------:R-:W-:Y:S01]  /*1cc20*/  FMUL R150, R150, R2.reuse ;  /* 0x0000000296967220 */ /* 0x080fe20000400000 */
[C---:B------:R-:W-:Y:S01]  /*1cc30*/  IADD3 R12, P3, R4.reuse, UR12, RZ ;  /* 0x0000000c040c7c10 */ /* 0x040fe2000ff7e0ff */
[----:B------:R-:W-:Y:S01]  /*1cc40*/  FMUL R151, R151, R2 ;  /* 0x0000000297977220 */ /* 0x000fe20000400000 */
[----:B------:R2:W-:Y:S01]  /*1cc50*/  @P2 STG.E.U16 desc[UR36][R6.64+0x1f0], R148 ;  /* 0x0001f09406002986 */ /* 0x0005e2000c101524 */
[----:B------:R-:W-:-:S02]  /*1cc60*/  IADD3 R4, P2, R4, UR12, RZ ;  /* 0x0000000c04047c10 */ /* 0x000fc4000ff5e0ff */
[----:B------:R-:W-:Y:S02]  /*1cc70*/  F2FP.BF16.F32.PACK_AB R149, RZ, R149 ;  /* 0x00000095ff95723e */ /* 0x000fe400000010ff */
[C---:B------:R-:W-:Y:S02]  /*1cc80*/  IADD3.X R13, R5.reuse, UR11, RZ, P3, !PT ;  /* 0x0000000b050d7c10 */ /* 0x040fe40009ffe4ff */
[----:B------:R-:W-:Y:S02]  /*1cc90*/  F2FP.BF16.F32.PACK_AB R150, RZ, R150 ;  /* 0x00000096ff96723e */ /* 0x000fe400000010ff */
[----:B------:R-:W-:Y:S02]  /*1cca0*/  IADD3.X R5, R5, UR11, RZ, P2, !PT ;  /* 0x0000000b05057c10 */ /* 0x000fe400097fe4ff */
[----:B------:R-:W-:Y:S01]  /*1ccb0*/  F2FP.BF16.F32.PACK_AB R151, RZ, R151 ;  /* 0x00000097ff97723e */ /* 0x000fe200000010ff */
[----:B------:R2:W-:Y:S04]  /*1ccc0*/  @P1 STG.E.U16 desc[UR36][R6.64+0x1f2], R149 ;  /* 0x0001f29506001986 */ /* 0x0005e8000c101524 */
[----:B------:R2:W-:Y:S04]  /*1ccd0*/  @P5 STG.E.U16 desc[UR36][R4.64+0x1f0], R150 ;  /* 0x0001f09604005986 */ /* 0x0005e8000c101524 */
[----:B------:R2:W-:Y:S02]  /*1cce0*/  @P0 STG.E.U16 desc[UR36][R12.64+0x1f2], R151 ;  /* 0x0001f2970c000986 */ /* 0x0005e4000c101524 */
.L_x_299:
[----:B------:R-:W-:Y:S05]  /*1ccf0*/  BSYNC B0 ;  /* 0x0000000000007941 */ /* 0x000fea0003800000 */
.L_x_33:
[----:B0-2---:R-:W2:Y:S04]  /*1cd00*/  LDL.LU R5, [R1+0x400] ;  /* 0x0004000001057983 */ /* 0x005ea80000300800 */
[----:B------:R-:W2:Y:S01]  /*1cd10*/  LDL.LU R4, [R1+0x404] ;  /* 0x0004040001047983 */ /* 0x000ea20000300800 */
[----:B------:R-:W-:Y:S01]  /*1cd20*/  ULDC UR4, c[0x0][0xc] ;  /* 0x0000030000047ab9 */ /* 0x000fe20000000800 */
[----:B------:R-:W-:Y:S01]  /*1cd30*/  ULDC UR5, c[0x0][0x10] ;  /* 0x0000040000057ab9 */ /* 0x000fe20000000800 */
[----:B------:R-:W2:Y:S01]  /*1cd40*/  LDC R3, c[0x0][0x14] ;  /* 0x00000500ff037b82 */ /* 0x000ea20000000800 */
[----:B------:R-:W-:Y:S01]  /*1cd50*/  UIMAD.WIDE.U32 UR4, UR4, UR5, URZ ;  /* 0x00000005040472a5 */ /* 0x000fe2000f8e003f */
[----:B------:R-:W-:Y:S01]  /*1cd60*/  PRMT R0, RZ, 0x7610, R0 ;  /* 0x00007610ff007816 */ /* 0x000fe20000000000 */
[----:B------:R-:W-:Y:S01]  /*1cd70*/  UMOV UR42, 0xffffffff ;  /* 0xffffffff002a7882 */ /* 0x000fe20000000000 */
[----:B------:R-:W-:-:S03]  /*1cd80*/  UMOV UR43, 0xffffffff ;  /* 0xffffffff002b7882 */ /* 0x000fc60000000000 */
[----:B--2---:R-:W-:-:S04]  /*1cd90*/  IMAD.WIDE.U32 R4, R3, UR4, R4 ;  /* 0x0000000403047c25 */ /* 0x004fc8000f8e0004 */
[----:B------:R-:W-:Y:S01]  /*1cda0*/  IMAD R3, R3, UR5, RZ ;  /* 0x0000000503037c24 */ /* 0x000fe2000f8e02ff */
[----:B------:R-:W-:Y:S01]  /*1cdb0*/  ULDC.64 UR4, c[0x0][0x650] ;  /* 0x0001940000047ab9 */ /* 0x000fe20000000a00 */
[----:B------:R-:W-:Y:S01]  /*1cdc0*/  IMAD.MOV.U32 R7, RZ, RZ, R4 ;  /* 0x000000ffff077224 */ /* 0x000fe200078e0004 */
[----:B------:R-:W-:Y:S01]  /*1cdd0*/  ISETP.GE.U32.AND P0, PT, R4, UR4, PT ;  /* 0x0000000404007c0c */ /* 0x000fe2000bf06070 */
[----:B------:R-:W-:-:S05]  /*1cde0*/  IMAD.IADD R6, R5, 0x1, R3 ;  /* 0x0000000105067824 */ /* 0x000fca00078e0203 */
[----:B------:R0:W-:Y:S01]  /*1cdf0*/  STL [R1+0x400], R6 ;  /* 0x0004000601007387 */ /* 0x0001e20000100800 */
[----:B------:R-:W-:-:S03]  /*1ce00*/  ISETP.GE.U32.AND.EX P0, PT, R6, UR5, PT, P0 ;  /* 0x0000000506007c0c */ /* 0x000fc6000bf06100 */
[----:B------:R0:W-:Y:S10]  /*1ce10*/  STL [R1+0x404], R7 ;  /* 0x0004040701007387 */ /* 0x0001f40000100800 */
[----:B0-----:R-:W-:Y:S05]  /*1ce20*/  @P0 BRA `(.L_x_300) ;  /* 0x0000000400880947 */ /* 0x001fea0003800000 */
[----:B------:R-:W0:Y:S01]  /*1ce30*/  S2UR UR6, SR_CTAID.X ;  /* 0x00000000000679c3 */ /* 0x000e220000002500 */
[----:B------:R-:W-:Y:S01]  /*1ce40*/  ULDC.64 UR12, c[0x0][0x628] ;  /* 0x00018a00000c7ab9 */ /* 0x000fe20000000a00 */
[----:B------:R-:W-:Y:S01]  /*1ce50*/  ULDC UR4, c[0x0][0x150] ;  /* 0x0000540000047ab9 */ /* 0x000fe20000000800 */
[----:B------:R-:W-:Y:S01]  /*1ce60*/  ISETP.NE.U32.AND P0, PT, RZ, UR12, PT ;  /* 0x0000000cff007c0c */ /* 0x000fe2000bf05070 */
[----:B------:R-:W-:Y:S01]  /*1ce70*/  ULDC UR15, c[0x0][0x630] ;  /* 0x00018c00000f7ab9 */ /* 0x000fe20000000800 */
[C---:B------:R-:W-:Y:S01]  /*1ce80*/  R2UR UR16, R7.reuse ;  /* 0x00000000071072ca */ /* 0x040fe200000e0000 */
[----:B------:R-:W-:Y:S01]  /*1ce90*/  ULDC UR19, c[0x0][0x154] ;  /* 0x0000550000137ab9 */ /* 0x000fe20000000800 */
[----:B------:R-:W-:Y:S01]  /*1cea0*/  ISETP.NE.AND.EX P0, PT, RZ, UR13, PT, P0 ;  /* 0x0000000dff007c0c */ /* 0x000fe2000bf05300 */
[----:B------:R-:W2:Y:S01]  /*1ceb0*/  S2UR UR18, SR_CTAID.Y ;  /* 0x00000000001279c3 */ /* 0x000ea20000002600 */
[----:B------:R-:W-:Y:S02]  /*1cec0*/  R2UR UR17, R6 ;  /* 0x00000000061172ca */ /* 0x000fe400000e0000 */
[----:B------:R-:W-:-:S02]  /*1ced0*/  R2UR UR10, R7 ;  /* 0x00000000070a72ca */ /* 0x000fc400000e0000 */
[----:B------:R-:W-:Y:S02]  /*1cee0*/  R2UR UR11, R6 ;  /* 0x00000000060b72ca */ /* 0x000fe400000e0000 */
[----:B0-----:R-:W-:-:S05]  /*1cef0*/  I2FP.F32.U32 R0, UR6 ;  /* 0x0000000600007c45 */ /* 0x001fca0008201000 */
[----:B------:R-:W-:-:S04]  /*1cf00*/  FMUL R0, R0, UR4 ;  /* 0x0000000400007c20 */ /* 0x000fc80008400000 */
[----:B------:R0:W0:Y:S01]  /*1cf10*/  F2I.U32.TRUNC.NTZ R3, R0 ;  /* 0x0000000000037305 */ /* 0x000022000020f000 */
[----:B--2---:R-:W-:Y:S05]  /*1cf20*/  @!P0 BRA `(.L_x_301) ;  /* 0x0000000000308947 */ /* 0x004fea0003800000 */
        /* <DEDUP_REMOVED lines=12> */
.L_x_301:
[----:B------:R-:W-:Y:S01]  /*1cff0*/  USHF.R.U64 UR43, UR10, UR15, UR11 ;  /* 0x0000000f0a2b7299 */ /* 0x000fe2000800120b */
[----:B0-----:R-:W-:Y:S01]  /*1d000*/  I2FP.F32.U32 R0, UR18 ;  /* 0x0000001200007c45 */ /* 0x001fe20008201000 */
[----:B------:R-:W-:Y:S02]  /*1d010*/  USHF.R.U32.HI UR4, URZ, UR15, UR11 ;  /* 0x0000000f3f047299 */ /* 0x000fe4000801160b */
[----:B------:R-:W-:Y:S02]  /*1d020*/  UIADD3 UR10, UP0, URZ, -UR43, URZ ;  /* 0x8000002b3f0a7290 */ /* 0x000fe4000ff1e03f */
[----:B------:R-:W-:Y:S01]  /*1d030*/  FMUL R0, R0, UR19 ;  /* 0x0000001300007c20 */ /* 0x000fe20008400000 */
[----:B------:R-:W-:Y:S01]  /*1d040*/  ULDC.64 UR12, c[0x0][0x620] ;  /* 0x00018800000c7ab9 */ /* 0x000fe20000000a00 */
[----:B------:R-:W-:Y:S01]  /*1d050*/  UIADD3.X UR4, URZ, ~UR4, URZ, UP0, !UPT ;  /* 0x800000043f047290 */ /* 0x000fe200087fe43f */
[----:B------:R-:W-:Y:S01]  /*1d060*/  UMOV UR8, UR16 ;  /* 0x0000001000087c82 */ /* 0x000fe20008000000 */
[----:B------:R-:W-:-:S02]  /*1d070*/  UMOV UR9, UR17 ;  /* 0x0000001100097c82 */ /* 0x000fc40008000000 */
[----:B------:R-:W-:Y:S01]  /*1d080*/  UIMAD UR4, UR4, UR12, URZ ;  /* 0x0000000c040472a4 */ /* 0x000fe2000f8e023f */
[----:B------:R-:W0:Y:S01]  /*1d090*/  F2I.U32.TRUNC.NTZ R0, R0 ;  /* 0x0000000000007305 */ /* 0x000e22000020f000 */
[----:B------:R-:W-:Y:S01]  /*1d0a0*/  UIMAD.WIDE.U32 UR8, UR10, UR12, UR8 ;  /* 0x0000000c0a0872a5 */ /* 0x000fe2000f8e0008 */
[----:B------:R-:W-:Y:S01]  /*1d0b0*/  R2UR UR12, R3 ;  /* 0x00000000030c72ca */ /* 0x000fe200000e0000 */
[----:B------:R-:W-:Y:S01]  /*1d0c0*/  UIMAD UR10, UR10, UR13, UR4 ;  /* 0x0000000d0a0a72a4 */ /* 0x000fe2000f8e0204 */
[----:B------:R-:W-:Y:S01]  /*1d0d0*/  ULDC UR11, c[0x0][0x618] ;  /* 0x00018600000b7ab9 */ /* 0x000fe20000000800 */
[----:B------:R-:W-:Y:S02]  /*1d0e0*/  ULDC UR21, c[0x0][0x658] ;  /* 0x0001960000157ab9 */ /* 0x000fe40000000800 */
[----:B------:R-:W-:Y:S01]  /*1d0f0*/  UIADD3 UR9, UR9, UR10, URZ ;  /* 0x0000000a09097290 */ /* 0x000fe2000fffe03f */
[----:B------:R-:W-:Y:S01]  /*1d100*/  UMOV UR15, 0xffffffff ;  /* 0xffffffff000f7882 */ /* 0x000fe20000000000 */
[----:B------:R-:W-:Y:S01]  /*1d110*/  ULDC.64 UR4, c[0x0][0x640] ;  /* 0x0001900000047ab9 */ /* 0x000fe20000000a00 */
[----:B------:R-:W-:Y:S01]  /*1d120*/  USHF.L.U32 UR15, UR15, UR21, URZ ;  /* 0x000000150f0f7299 */ /* 0x000fe2000800063f */
[----:B------:R-:W-:Y:S01]  /*1d130*/  ISETP.NE.U32.AND P0, PT, RZ, UR4, PT ;  /* 0x00000004ff007c0c */ /* 0x000fe2000bf05070 */
[----:B------:R-:W-:-:S02]  /*1d140*/  USHF.R.U64 UR16, UR8, UR11, UR9 ;  /* 0x0000000b08107299 */ /* 0x000fc40008001209 */
[----:B------:R-:W-:Y:S01]  /*1d150*/  USHF.R.U32.HI UR8, URZ, UR11, UR9 ;  /* 0x0000000b3f087299 */ /* 0x000fe20008011609 */
[----:B0-----:R-:W-:Y:S01]  /*1d160*/  R2UR UR14, R0 ;  /* 0x00000000000e72ca */ /* 0x001fe200000e0000 */
[----:B------:R-:W-:Y:S01]  /*1d170*/  ULDC UR17, c[0x0][0x608] ;  /* 0x0001820000117ab9 */ /* 0x000fe20000000800 */
[----:B------:R-:W-:Y:S01]  /*1d180*/  ULOP3.LUT UR41, URZ, UR15, URZ, 0x33, !UPT ;  /* 0x0000000f3f297292 */ /* 0x000fe2000f8e333f */
[----:B------:R-:W-:Y:S01]  /*1d190*/  ISETP.NE.AND.EX P0, PT, RZ, UR5, PT, P0 ;  /* 0x00000005ff007c0c */ /* 0x000fe2000bf05300 */
[----:B------:R-:W-:Y:S02]  /*1d1a0*/  USHF.R.U64 UR15, UR16, UR17, UR8 ;  /* 0x00000011100f7299 */ /* 0x000fe40008001208 */
[----:B------:R-:W-:Y:S02]  /*1d1b0*/  USHF.R.U32.HI UR8, URZ, UR17, UR8 ;  /* 0x000000113f087299 */ /* 0x000fe40008011608 */
[----:B------:R-:W-:Y:S02]  /*1d1c0*/  UIADD3 UR12, -UR12, URZ, URZ ;  /* 0x0000003f0c0c7290 */ /* 0x000fe4000fffe13f */
[----:B------:R-:W-:Y:S01]  /*1d1d0*/  USHF.R.U64 UR17, UR15, UR21, UR8 ;  /* 0x000000150f117299 */ /* 0x000fe20008001208 */
[----:B------:R-:W-:Y:S01]  /*1d1e0*/  UMOV UR19, 0x1 ;  /* 0x0000000100137882 */ /* 0x000fe20000000000 */
[----:B------:R-:W-:Y:S01]  /*1d1f0*/  ULDC UR13, c[0x0][0x144] ;  /* 0x00005100000d7ab9 */ /* 0x000fe20000000800 */
[----:B------:R-:W-:Y:S01]  /*1d200*/  ULDC UR7, c[0x0][0x600] ;  /* 0x0001800000077ab9 */ /* 0x000fe20000000800 */
[----:B------:R-:W-:-:S02]  /*1d210*/  USHF.L.U32 UR24, UR19, UR21, URZ ;  /* 0x0000001513187299 */ /* 0x000fc4000800063f */
[----:B------:R-:W-:Y:S02]  /*1d220*/  USHF.R.U32.HI UR8, URZ, UR21, UR8 ;  /* 0x000000153f087299 */ /* 0x000fe40008011608 */
[----:B------:R-:W-:Y:S02]  /*1d230*/  UIMAD UR21, UR13, UR12, UR6 ;  /* 0x0000000c0d1572a4 */ /* 0x000fe4000f8e0206 */
[----:B------:R-:W-:Y:S02]  /*1d240*/  UIADD3 UR20, UR7, -0x1, URZ ;  /* 0xffffffff07147890 */ /* 0x000fe4000fffe03f */
[----:B------:R-:W-:Y:S01]  /*1d250*/  UIADD3 UR19, -UR14, URZ, URZ ;  /* 0x0000003f0e137290 */ /* 0x000fe2000fffe13f */
[----:B------:R-:W-:Y:S01]  /*1d260*/  ULDC UR25, c[0x0][0x148] ;  /* 0x0000520000197ab9 */ /* 0x000fe20000000800 */
[----:B------:R-:W-:Y:S01]  /*1d270*/  ULDC UR22, c[0x0][0x648] ;  /* 0x0001920000167ab9 */ /* 0x000fe20000000800 */
[----:B------:R-:W-:Y:S01]  /*1d280*/  ULDC UR23, c[0x0][0x638] ;  /* 0x00018e0000177ab9 */ /* 0x000fe20000000800 */
        /* <DEDUP_REMOVED lines=14> */
.L_x_302:
[----:B------:R-:W-:Y:S01]  /*1d370*/  UISETP.NE.AND UP0, UPT, UR46, URZ, UPT ;  /* 0x0000003f2e00728c */ /* 0x000fe2000bf05270 */
[----:B------:R-:W-:Y:S01]  /*1d380*/  IMAD.MOV.U32 R0, RZ, RZ, 0x1 ;  /* 0x00000001ff007424 */ /* 0x000fe200078e00ff */
[----:B------:R-:W-:Y:S02]  /*1d390*/  USHF.R.U64 UR4, UR6, UR22, UR8 ;  /* 0x0000001606047299 */ /* 0x000fe40008001208 */
[----:B------:R-:W-:Y:S02]  /*1d3a0*/  ULOP3.LUT UR41, UR15, UR41, URZ, 0xc0, !UPT ;  /* 0x000000290f297292 */ /* 0x000fe4000f8ec03f */
[----:B------:R-:W-:Y:S02]  /*1d3b0*/  UIADD3 UR5, -UR4, URZ, URZ ;  /* 0x0000003f04057290 */ /* 0x000fe4000fffe13f */
[----:B------:R-:W-:Y:S02]  /*1d3c0*/  UIMAD UR41, UR24, UR4, UR41 ;  /* 0x00000004182972a4 */ /* 0x000fe4000f8e0229 */
[----:B------:R-:W-:-:S02]  /*1d3d0*/  ULOP3.LUT UR16, UR16, UR20, URZ, 0xc0, !UPT ;  /* 0x0000001410107292 */ /* 0x000fc4000f8ec03f */
[----:B------:R-:W-:Y:S02]  /*1d3e0*/  @UP0 UIMAD UR21, UR25, UR19, UR18 ;  /* 0x00000013191502a4 */ /* 0x000fe4000f8e0212 */
[----:B------:R-:W-:-:S03]  /*1d3f0*/  UIMAD UR4, UR5, UR23, UR17 ;  /* 0x00000017050472a4 */ /* 0x000fc6000f8e0211 */
[----:B------:R-:W-:Y:S01]  /*1d400*/  ULDC UR5, c[0x0][0x610] ;  /* 0x0001840000057ab9 */ /* 0x000fe20000000800 */
[----:B------:R-:W-:Y:S02]  /*1d410*/  UIMAD UR4, UR4, UR7, UR16 ;  /* 0x00000007040472a4 */ /* 0x000fe4000f8e0210 */
[----:B------:R-:W-:-:S04]  /*1d420*/  UIMAD UR41, UR41, UR5, UR21 ;  /* 0x00000005292972a4 */ /* 0x000fc8000f8e0215 */
[----:B------:R-:W-:Y:S02]  /*1d430*/  USEL UR42, UR4, UR41, !UP0 ;  /* 0x00000029042a7287 */ /* 0x000fe4000c000000 */
[----:B------:R-:W-:-:S12]  /*1d440*/  USEL UR41, UR41, UR4, !UP0 ;  /* 0x0000000429297287 */ /* 0x000fd8000c000000 */
.L_x_300:
[----:B------:R-:W-:-:S13]  /*1d450*/  LOP3.LUT P0, RZ, R0, 0xff, RZ, 0xc0, !PT ;  /* 0x000000ff00ff7812 */ /* 0x000fda000780c0ff */
[----:B------:R-:W-:Y:S05]  /*1d460*/  @P0 BRA `(.L_x_303) ;  /* 0xfffffe4000140947 */ /* 0x000fea000383ffff */
[----:B------:R-:W-:Y:S05]  /*1d470*/  EXIT ;  /* 0x000000000000794d */ /* 0x000fea0003800000 */
.L_x_8:
[----:B------:R-:W2:Y:S01]  /*1d480*/  LDL R4, [R1+0x404] ;  /* 0x0004040001047983 */ /* 0x000ea20000100800 */
[----:B------:R-:W-:-:S03]  /*1d490*/  ULDC.64 UR4, c[0x0][0x650] ;  /* 0x0001940000047ab9 */ /* 0x000fc60000000a00 */
[----:B------:R-:W3:Y:S01]  /*1d4a0*/  LDL R2, [R1+0x400] ;  /* 0x0004000001027983 */ /* 0x000ee20000100800 */
[----:B------:R-:W-:Y:S01]  /*1d4b0*/  PRMT R0, RZ, 0x7610, R0 ;  /* 0x00007610ff007816 */ /* 0x000fe20000000000 */
[----:B------:R-:W-:Y:S02]  /*1d4c0*/  IMAD.MOV.U32 R5, RZ, RZ, -0x1 ;  /* 0xffffffffff057424 */ /* 0x000fe400078e00ff */
[----:B------:R-:W-:Y:S02]  /*1d4d0*/  IMAD.MOV.U32 R3, RZ, RZ, -0x1 ;  /* 0xffffffffff037424 */ /* 0x000fe400078e00ff */
[----:B------:R-:W-:Y:S01]  /*1d4e0*/  IMAD.MOV.U32 R11, RZ, RZ, -0x1 ;  /* 0xffffffffff0b7424 */ /* 0x000fe200078e00ff */
[----:B--2---:R-:W-:-:S04]  /*1d4f0*/  ISETP.GE.U32.AND P0, PT, R4, UR4, PT ;  /* 0x0000000404007c0c */ /* 0x004fc8000bf06070 */
[----:B---3--:R-:W-:-:S13]  /*1d500*/  ISETP.GE.U32.AND.EX P0, PT, R2, UR5, PT, P0 ;  /* 0x0000000502007c0c */ /* 0x008fda000bf06100 */
        /* <DEDUP_REMOVED lines=21> */
.L_x_305:
[----:B------:R-:W-:Y:S01]  /*1d660*/  USHF.R.U64 UR4, UR14, UR19, UR15 ;  /* 0x000000130e047299 */ /* 0x000fe2000800120f */
[----:B------:R-:W-:Y:S01]  /*1d670*/  R2UR UR7, R2 ;  /* 0x00000000020772ca */ /* 0x000fe200000e0000 */
[----:B------:R-:W-:Y:S02]  /*1d680*/  USHF.R.U32.HI UR5, URZ, UR19, UR15 ;  /* 0x000000133f057299 */ /* 0x000fe4000801160f */
[----:B------:R-:W-:Y:S01]  /*1d690*/  UIADD3 UR13, UP0, URZ, -UR4, URZ ;  /* 0x800000043f0d7290 */ /* 0x000fe2000ff1e03f */
[----:B------:R-:W-:Y:S01]  /*1d6a0*/  ULDC.64 UR14, c[0x0][0x620] ;  /* 0x00018800000e7ab9 */ /* 0x000fe20000000a00 */
[----:B------:R-:W-:Y:S02]  /*1d6b0*/  UMOV UR6, UR20 ;  /* 0x0000001400067c82 */ /* 0x000fe40008000000 */
[----:B------:R-:W-:Y:S02]  /*1d6c0*/  UIADD3.X UR5, URZ, ~UR5, URZ, UP0, !UPT ;  /* 0x800000053f057290 */ /* 0x000fe400087fe43f */
[----:B------:R-:W-:-:S02]  /*1d6d0*/  UISETP.NE.AND UP1, UPT, UR46, URZ, UPT ;  /* 0x0000003f2e00728c */ /* 0x000fc4000bf25270 */
[----:B------:R-:W-:Y:S02]  /*1d6e0*/  UIMAD UR5, UR5, UR14, URZ ;  /* 0x0000000e050572a4 */ /* 0x000fe4000f8e023f */
[----:B------:R-:W-:Y:S02]  /*1d6f0*/  UIMAD.WIDE.U32 UR6, UR13, UR14, UR6 ;  /* 0x0000000e0d0672a5 */ /* 0x000fe4000f8e0006 */
[----:B------:R-:W-:Y:S01]  /*1d700*/  UIMAD UR5, UR13, UR15, UR5 ;  /* 0x0000000f0d0572a4 */ /* 0x000fe2000f8e0205 */
[----:B------:R-:W-:Y:S02]  /*1d710*/  ULDC UR14, c[0x0][0x608] ;  /* 0x00018200000e7ab9 */ /* 0x000fe40000000800 */
[----:B------:R-:W-:Y:S01]  /*1d720*/  ULDC UR13, c[0x0][0x618] ;  /* 0x00018600000d7ab9 */ /* 0x000fe20000000800 */
[----:B------:R-:W-:Y:S01]  /*1d730*/  UIADD3 UR5, UR7, UR5, URZ ;  /* 0x0000000507057290 */ /* 0x000fe2000fffe03f */
[----:B------:R-:W-:Y:S01]  /*1d740*/  ULDC UR22, c[0x0][0x658] ;  /* 0x0001960000167ab9 */ /* 0x000fe20000000800 */
[----:B------:R-:W-:-:S02]  /*1d750*/  @UP1 UIMAD UR8, UR11, UR12, UR10 ;  /* 0x0000000c0b0812a4 */ /* 0x000fc4000f8e020a */
[----:B------:R-:W-:Y:S02]  /*1d760*/  USHF.R.U64 UR17, UR6, UR13, UR5 ;  /* 0x0000000d06117299 */ /* 0x000fe40008001205 */
[----:B------:R-:W-:Y:S01]  /*1d770*/  USHF.R.U32.HI UR5, URZ, UR13, UR5 ;  /* 0x0000000d3f057299 */ /* 0x000fe20008011605 */
[----:B------:R-:W-:Y:S01]  /*1d780*/  ULDC.64 UR6, c[0x0][0x640] ;  /* 0x0001900000067ab9 */ /* 0x000fe20000000a00 */
[----:B------:R-:W-:Y:S01]  /*1d790*/  UMOV UR10, 0xffffffff ;  /* 0xffffffff000a7882 */ /* 0x000fe20000000000 */
[----:B------:R-:W-:Y:S01]  /*1d7a0*/  ISETP.NE.U32.AND P0, PT, RZ, UR6, PT ;  /* 0x00000006ff007c0c */ /* 0x000fe2000bf05070 */
[----:B------:R-:W-:Y:S02]  /*1d7b0*/  USHF.R.U64 UR18, UR17, UR14, UR5 ;  /* 0x0000000e11127299 */ /* 0x000fe40008001205 */
[----:B------:R-:W-:Y:S01]  /*1d7c0*/  USHF.R.U32.HI UR5, URZ, UR14, UR5 ;  /* 0x0000000e3f057299 */ /* 0x000fe20008011605 */
[----:B------:R-:W-:Y:S01]  /*1d7d0*/  ISETP.NE.AND.EX P0, PT, RZ, UR7, PT, P0 ;  /* 0x00000007ff007c0c */ /* 0x000fe2000bf05300 */
[----:B------:R-:W-:-:S02]  /*1d7e0*/  USHF.L.U32 UR11, UR10, UR22, URZ ;  /* 0x000000160a0b7299 */ /* 0x000fc4000800063f */
[----:B------:R-:W-:Y:S01]  /*1d7f0*/  USHF.R.U64 UR19, UR18, UR22, UR5 ;  /* 0x0000001612137299 */ /* 0x000fe20008001205 */
[----:B------:R-:W-:Y:S01]  /*1d800*/  ULDC UR20, c[0x0][0x600] ;  /* 0x0001800000147ab9 */ /* 0x000fe20000000800 */
[----:B------:R-:W-:Y:S02]  /*1d810*/  USHF.R.U32.HI UR10, URZ, UR22, UR5 ;  /* 0x000000163f0a7299 */ /* 0x000fe40008011605 */
[----:B------:R-:W-:Y:S02]  /*1d820*/  UIADD3 UR21, UR20, -0x1, URZ ;  /* 0xffffffff14157890 */ /* 0x000fe4000fffe03f */
[----:B------:R-:W-:Y:S01]  /*1d830*/  ULOP3.LUT UR26, URZ, UR11, URZ, 0x33, !UPT ;  /* 0x0000000b3f1a7292 */ /* 0x000fe2000f8e333f */
        /* <DEDUP_REMOVED lines=17> */
.L_x_306:
[----:B------:R-:W-:Y:S01]  /*1d950*/  USHF.R.U64 UR6, UR5, UR23, UR10 ;  /* 0x0000001705067299 */ /* 0x000fe2000800120a */
[----:B------:R-:W-:Y:S01]  /*1d960*/  IMAD.MOV.U32 R0, RZ, RZ, 0x1 ;  /* 0x00000001ff007424 */ /* 0x000fe200078e00ff */
[----:B------:R-:W-:Y:S01]  /*1d970*/  USHF.L.U32 UR25, UR25, UR22, URZ ;  /* 0x0000001619197299 */ /* 0x000fe2000800063f */
[----:B------:R-:W-:Y:S01]  /*1d980*/  IMAD.U32 R11, RZ, RZ, UR4 ;  /* 0x00000004ff0b7e24 */ /* 0x000fe2000f8e00ff */
[----:B------:R-:W-:Y:S02]  /*1d990*/  ULOP3.LUT UR5, UR18, UR26, URZ, 0xc0, !UPT ;  /* 0x0000001a12057292 */ /* 0x000fe4000f8ec03f */
[----:B------:R-:W-:Y:S02]  /*1d9a0*/  UIADD3 UR7, -UR6, URZ, URZ ;  /* 0x0000003f06077290 */ /* 0x000fe4000fffe13f */
[----:B------:R-:W-:Y:S02]  /*1d9b0*/  UIMAD UR6, UR25, UR6, UR5 ;  /* 0x00000006190672a4 */ /* 0x000fe4000f8e0205 */
[----:B------:R-:W-:-:S02]  /*1d9c0*/  ULOP3.LUT UR17, UR17, UR21, URZ, 0xc0, !UPT ;  /* 0x0000001511117292 */ /* 0x000fc4000f8ec03f */
[----:B------:R-:W-:Y:S02]  /*1d9d0*/  UIMAD UR5, UR7, UR24, UR19 ;  /* 0x00000018070572a4 */ /* 0x000fe4000f8e0213 */
[----:B------:R-:W-:Y:S01]  /*1d9e0*/  UISETP.NE.AND UP0, UPT, UR46, URZ, UPT ;  /* 0x0000003f2e00728c */ /* 0x000fe2000bf05270 */
[----:B------:R-:W-:Y:S01]  /*1d9f0*/  ULDC UR7, c[0x0][0x610] ;  /* 0x0001840000077ab9 */ /* 0x000fe20000000800 */
[----:B------:R-:W-:Y:S02]  /*1da00*/  UIMAD UR5, UR5, UR20, UR17 ;  /* 0x00000014050572a4 */ /* 0x000fe4000f8e0211 */
[----:B------:R-:W-:-:S04]  /*1da10*/  UIMAD UR8, UR6, UR7, UR8 ;  /* 0x00000007060872a4 */ /* 0x000fc8000f8e0208 */
[----:B------:R-:W-:Y:S02]  /*1da20*/  USEL UR6, UR5, UR8, !UP0 ;  /* 0x0000000805067287 */ /* 0x000fe4000c000000 */
[----:B------:R-:W-:-:S04]  /*1da30*/  USEL UR8, UR8, UR5, !UP0 ;  /* 0x0000000508087287 */ /* 0x000fc8000c000000 */
[----:B------:R-:W-:Y:S02]  /*1da40*/  IMAD.U32 R3, RZ, RZ, UR6 ;  /* 0x00000006ff037e24 */ /* 0x000fe4000f8e00ff */
[----:B------:R-:W-:-:S07]  /*1da50*/  IMAD.U32 R5, RZ, RZ, UR8 ;  /* 0x00000008ff057e24 */ /* 0x000fce000f8e00ff */
.L_x_304:
[----:B------:R-:W-:-:S08]  /*1da60*/  NOP ;  /* 0x0000000000007918 */ /* 0x000fd00000000000 */
[----:B0-----:R-:W0:-:S00]  /*1da70*/  USETMAXREG.DEALLOC.CTAPOOL 0x18 ;  /* 0x00000018000079c8 */ /* 0x001e0000080e0500 */
[----:B------:R-:W-:-:S13]  /*1da80*/  ISETP.NE.AND P0, PT, RZ, UR9, PT ;  /* 0x00000009ff007c0c */ /* 0x000fda000bf05270 */
[----:B------:R-:W-:Y:S05]  /*1da90*/  @P0 EXIT ;  /* 0x000000000000094d */ /* 0x000fea0003800000 */
[----:B0-----:R-:W-:Y:S01]  /*1daa0*/  LOP3.LUT P0, RZ, R0, 0xff, RZ, 0xc0, !PT ;  /* 0x000000ff00ff7812 */ /* 0x001fe2000780c0ff */
[----:B------:R-:W-:Y:S02]  /*1dab0*/  IMAD.MOV.U32 R0, RZ, RZ, 0x1 ;  /* 0x00000001ff007424 */ /* 0x000fe400078e00ff */
[----:B------:R-:W-:-:S10]  /*1dac0*/  IMAD.MOV.U32 R7, RZ, RZ, RZ ;  /* 0x000000ffff077224 */ /* 0x000fd400078e00ff */
[----:B------:R-:W-:Y:S05]  /*1dad0*/  @!P0 BRA `(.L_x_307) ;  /* 0x0000000c00708947 */ /* 0x000fea0003800000 */
[----:B------:R-:W0:Y:S01]  /*1dae0*/  LDC R0, c[0x0][0x28c] ;  /* 0x0000a300ff007b82 */ /* 0x000e220000000800 */
[----:B------:R-:W1:Y:S01]  /*1daf0*/  S2R R9, SR_CgaCtaId ;  /* 0x0000000000097919 */ /* 0x000e620000008800 */
[----:B------:R-:W-:Y:S01]  /*1db00*/  ULDC UR5, c[0x0][0x658] ;  /* 0x0001960000057ab9 */ /* 0x000fe20000000800 */
[----:B------:R-:W-:Y:S01]  /*1db10*/  UMOV UR7, 0xffffffff ;  /* 0xffffffff00077882 */ /* 0x000fe20000000000 */
[----:B------:R-:W-:Y:S01]  /*1db20*/  ULDC UR6, c[0x0][0xc] ;  /* 0x0000030000067ab9 */ /* 0x000fe20000000800 */
[----:B------:R-:W-:Y:S01]  /*1db30*/  USHF.L.U32 UR9, UR7, UR5, URZ ;  /* 0x0000000507097299 */ /* 0x000fe2000800063f */
[----:B------:R-:W-:Y:S01]  /*1db40*/  BSSY B0, `(.L_x_307) ;  /* 0x00000d5000007945 */ /* 0x000fe20003800000 */
[----:B------:R-:W-:Y:S01]  /*1db50*/  UMOV UR8, 0x1 ;  /* 0x0000000100087882 */ /* 0x000fe20000000000 */
[----:B------:R-:W-:Y:S01]  /*1db60*/  ULDC UR7, c[0x0][0x10] ;  /* 0x0000040000077ab9 */ /* 0x000fe20000000800 */
[----:B------:R-:W-:Y:S01]  /*1db70*/  USHF.L.U32 UR5, UR8, UR5, URZ ;  /* 0x0000000508057299 */ /* 0x000fe2000800063f */
[----:B------:R-:W-:Y:S01]  /*1db80*/  IMAD.MOV.U32 R8, RZ, RZ, 0x1 ;  /* 0x00000001ff087424 */ /* 0x000fe200078e00ff */
[----:B------:R-:W-:Y:S01]  /*1db90*/  UIMAD.WIDE.U32 UR6, UR6, UR7, URZ ;  /* 0x00000007060672a5 */ /* 0x000fe2000f8e003f */
[----:B------:R-:W-:Y:S01]  /*1dba0*/  ULDC UR8, c[0x0][0x14] ;  /* 0x0000050000087ab9 */ /* 0x000fe20000000800 */
[----:B------:R-:W-:-:S02]  /*1dbb0*/  ULDC UR4, c[0x0][0x600] ;  /* 0x0001800000047ab9 */ /* 0x000fc40000000800 */
[----:B------:R-:W-:Y:S02]  /*1dbc0*/  UIMAD.WIDE.U32 UR20, UR6, UR8, URZ ;  /* 0x00000008061472a5 */ /* 0x000fe4000f8e003f */
[----:B------:R-:W-:Y:S02]  /*1dbd0*/  UIMAD UR7, UR7, UR8, URZ ;  /* 0x00000008070772a4 */ /* 0x000fe4000f8e023f */
[----:B------:R-:W-:Y:S02]  /*1dbe0*/  ULOP3.LUT UR24, UR40, 0x2, URZ, 0xfc, !UPT ;  /* 0x0000000228187892 */ /* 0x000fe4000f8efc3f */
[----:B------:R-:W-:Y:S02]  /*1dbf0*/  UIADD3 UR4, UR4, -0x1, URZ ;  /* 0xffffffff04047890 */ /* 0x000fe4000fffe03f */
[----:B------:R-:W-:Y:S01]  /*1dc00*/  ULOP3.LUT UR6, URZ, UR9, URZ, 0x33, !UPT ;  /* 0x000000093f067292 */ /* 0x000fe2000f8e333f */
[----:B0-----:R-:W-:Y:S01]  /*1dc10*/  VIADD R0, R0, 0xf ;  /* 0x0000000f00007836 */ /* 0x001fe20000000000 */
[----:B------:R-:W-:Y:S01]  /*1dc20*/  UIADD3 UR7, UR21, UR7, URZ ;  /* 0x0000000715077290 */ /* 0x000fe2000fffe03f */
[----:B------:R-:W-:-:S03]  /*1dc30*/  ULDC.64 UR22, c[0x0][0x198] ;  /* 0x0000660000167ab9 */ /* 0x000fc60000000a00 */
[----:B------:R-:W-:-:S04]  /*1dc40*/  SHF.R.S32.HI R7, RZ, 0x1f, R0 ;  /* 0x0000001fff077819 */ /* 0x000fc80000011400 */
[----:B------:R-:W-:Y:S01]  /*1dc50*/  LEA.HI R6, R7, R0, RZ, 0x4 ;  /* 0x0000000007067211 */ /* 0x000fe200078f20ff */
[C---:B-1----:R-:W-:Y:S02]  /*1dc60*/  IMAD.SHL.U32 R16, R9.reuse, 0x80, RZ ;  /* 0x0000008009107824 */ /* 0x042fe400078e00ff */
[----:B------:R-:W-:Y:S01]  /*1dc70*/  IMAD.SHL.U32 R9, R9, 0x800, RZ ;  /* 0x0000080009097824 */ /* 0x000fe200078e00ff */
[----:B------:R-:W-:Y:S01]  /*1dc80*/  SHF.R.S32.HI R6, RZ, 0x4, R6 ;  /* 0x00000004ff067819 */ /* 0x000fe20000011406 */
[----:B------:R-:W-:Y:S01]  /*1dc90*/  IMAD.MOV.U32 R0, RZ, RZ, 0x1 ;  /* 0x00000001ff007424 */ /* 0x000fe200078e00ff */
[----:B------:R-:W-:Y:S01]  /*1dca0*/  LOP3.LUT R16, R16, 0x80, RZ, 0xc0, !PT ;  /* 0x0000008010107812 */ /* 0x000fe200078ec0ff */
[----:B------:R-:W-:Y:S01]  /*1dcb0*/  IMAD.MOV.U32 R7, RZ, RZ, RZ ;  /* 0x000000ffff077224 */ /* 0x000fe200078e00ff */
[----:B------:R-:W-:Y:S01]  /*1dcc0*/  LOP3.LUT R9, R9, 0x800, RZ, 0xc0, !PT ;  /* 0x0000080009097812 */ /* 0x000fe200078ec0ff */
[----:B------:R-:W-:-:S07]  /*1dcd0*/  VIADD R17, R6, 0x1 ;  /* 0x0000000106117836 */ /* 0x000fce0000000000 */
.L_x_318:
[----:B------:R-:W-:-:S03]  /*1dce0*/  UMOV UR8, 0xffffffff ;  /* 0xffffffff00087882 */ /* 0x000fc60000000000 */
[----:B------:R-:W-:Y:S05]  /*1dcf0*/  BRA.DIV UR8, `(.L_x_308) ;  /* 0x0000001208d47947 */ /* 0x000fea000b800000 */
[----:B------:R-:W-:-:S13]  /*1dd00*/  ELECT P6, URZ, PT ;  /* 0x00000000003f782f */ /* 0x000fda00038c0000 */
.L_x_336:
[----:B------:R-:W0:Y:S01]  /*1dd10*/  LDC R2, c[0x0][0x28c] ;  /* 0x0000a300ff027b82 */ /* 0x000e220000000800 */
[----:B------:R-:W-:Y:S01]  /*1dd20*/  BSSY B1, `(.L_x_309) ;  /* 0x000003a000017945 */ /* 0x000fe20003800000 */
[----:B0-----:R-:W-:-:S13]  /*1dd30*/  ISETP.LT.OR P6, PT, R2, 0x1, !P6 ;  /* 0x000000010200780c */ /* 0x001fda00077c1670 */
[----:B------:R-:W-:Y:S05]  /*1dd40*/  @P6 BRA `(.L_x_310) ;  /* 0x0000000000dc6947 */ /* 0x000fea0003800000 */
[----:B------:R-:W-:Y:S02]  /*1dd50*/  IMAD R2, R3, 0x100, R16 ;  /* 0x0000010003027824 */ /* 0x000fe400078e0210 */
[----:B------:R-:W-:Y:S02]  /*1dd60*/  IMAD R5, R5, 0x180, RZ ;  /* 0x0000018005057824 */ /* 0x000fe400078e02ff */
[----:B------:R-:W-:Y:S02]  /*1dd70*/  IMAD.MOV.U32 R12, RZ, RZ, RZ ;  /* 0x000000ffff0c7224 */ /* 0x000fe400078e00ff */
[----:B------:R-:W-:Y:S02]  /*1dd80*/  IMAD.MOV.U32 R4, RZ, RZ, R17 ;  /* 0x000000ffff047224 */ /* 0x000fe400078e0011 */
[----:B------:R-:W-:Y:S02]  /*1dd90*/  IMAD.MOV.U32 R3, RZ, RZ, R0 ;  /* 0x000000ffff037224 */ /* 0x000fe400078e0000 */
[----:B------:R-:W-:-:S07]  /*1dda0*/  IMAD.MOV.U32 R13, RZ, RZ, R7 ;  /* 0x000000ffff0d7224 */ /* 0x000fce00078e0007 */
.L_x_313:
[----:B------:R-:W0:Y:S01]  /*1ddb0*/  S2R R15, SR_CgaCtaId ;  /* 0x00000000000f7919 */ /* 0x000e220000008800 */
[----:B------:R-:W-:Y:S02]  /*1ddc0*/  MOV R10, 0x400 ;  /* 0x00000400000a7802 */ /* 0x000fe40000000f00 */
[----:B------:R-:W-:Y:S02]  /*1ddd0*/  SHF.L.U32 R14, R3, 0x1f, RZ ;  /* 0x0000001f030e7819 */ /* 0x000fe400000006ff */
[----:B0-----:R-:W-:-:S05]  /*1dde0*/  LEA R10, R15, R10, 0x18 ;  /* 0x0000000a0f0a7211 */ /* 0x001fca00078ec0ff */
[----:B------:R-:W-:-:S04]  /*1ddf0*/  IMAD R15, R13, 0x8, R10 ;  /* 0x000000080d0f7824 */ /* 0x000fc800078e020a */
[----:B------:R-:W0:Y:S02]  /*1de00*/  SYNCS.PHASECHK.TRANS64.TRYWAIT P0, [R15+URZ+0x58], R14 ;  /* 0x0000580e0f0075a7 */ /* 0x000e24000800017f */
[----:B0-----:R-:W-:Y:S05]  /*1de10*/  @!P0 BRA `(.L_x_311) ;  /* 0x0000001000ac8947 */ /* 0x001fea0003800000 */
.L_x_337:
[----:B------:R-:W1:Y:S01]  /*1de20*/  S2R R18, SR_TID.X ;  /* 0x0000000000127919 */ /* 0x000e620000002100 */
[----:B------:R-:W-:-:S04]  /*1de30*/  UPRMT UR8, UR24, 0x9910, URZ ;  /* 0x0000991018087896 */ /* 0x000fc8000800003f */
[----:B------:R-:W-:Y:S01]  /*1de40*/  UISETP.NE.AND UP0, UPT, UR8, 0x2, UPT ;  /* 0x000000020800788c */ /* 0x000fe2000bf05270 */
[----:B-1----:R-:W-:-:S13]  /*1de50*/  LOP3.LUT P0, RZ, R18, 0x7f, RZ, 0xc0, !PT ;  /* 0x0000007f12ff7812 */ /* 0x002fda000780c0ff */
[----:B0-----:R-:W0:Y:S02]  /*1de60*/  @!P0 LDC R14, c[0x0][0x500] ;  /* 0x00014000ff0e8b82 */ /* 0x001e240000000800 */
[----:B0-----:R0:W-:Y:S01]  /*1de70*/  @!P0 SYNCS.ARRIVE.TRANS64 RZ, [R15+URZ], R14 ;  /* 0x0000000e0fff89a7 */ /* 0x0011e2000800003f */
[----:B------:R-:W-:-:S13]  /*1de80*/  PLOP3.LUT P0, PT, PT, PT, UP0, 0x80, 0x0 ;  /* 0x000000000000781c */ /* 0x000fda0003f0f008 */
[----:B0-----:R-:W-:Y:S05]  /*1de90*/  @P0 BRA `(.L_x_312) ;  /* 0x0000000000040947 */ /* 0x001fea0003800000 */
[----:B------:R-:W-:Y:S01]  /*1dea0*/  BPT.TRAP 0x1 ;  /* 0x000000040000795c */ /* 0x000fe20000300000 */
.L_x_312:
[----:B------:R-:W-:Y:S01]  /*1deb0*/  R2UR UR9, R15 ;  /* 0x000000000f0972ca */ /* 0x000fe200000e0000 */
[----:B------:R-:W-:Y:S01]  /*1dec0*/  IMAD R15, R13, 0x1000, R9 ;  /* 0x000010000d0f7824 */ /* 0x000fe200078e0209 */
[----:B------:R-:W-:Y:S01]  /*1ded0*/  R2UR UR18, R5 ;  /* 0x00000000051272ca */ /* 0x000fe200000e0000 */
[--C-:B------:R-:W-:Y:S01]  /*1dee0*/  IMAD R14, R13, 0x3000, R10.reuse ;  /* 0x000030000d0e7824 */ /* 0x100fe200078e020a */
[----:B------:R-:W-:Y:S01]  /*1def0*/  UIADD3 UR14, UP0, UR22, 0xf0, URZ ;  /* 0x000000f0160e7890 */ /* 0x000fe2000ff1e03f */
[----:B------:R-:W-:Y:S01]  /*1df00*/  IMAD R15, R15, 0x2, R10 ;  /* 0x000000020f0f7824 */ /* 0x000fe200078e020a */
[----:B------:R-:W-:Y:S01]  /*1df10*/  R2UR UR10, R12 ;  /* 0x000000000c0a72ca */ /* 0x000fe200000e0000 */
[----:B------:R-:W-:Y:S01]  /*1df20*/  VIADD R4, R4, 0xffffffff ;  /* 0xffffffff04047836 */ /* 0x000fe20000000000 */
[----:B------:R-:W-:Y:S01]  /*1df30*/  R2UR UR8, R14 ;  /* 0x000000000e0872ca */ /* 0x000fe200000e0000 */
[----:B------:R-:W-:Y:S01]  /*1df40*/  UIADD3 UR26, UP1, UR22, 0x1f0, URZ ;  /* 0x000001f0161a7890 */ /* 0x000fe2000ff3e03f */
[----:B------:R-:W-:Y:S01]  /*1df50*/  R2UR UR11, R15 ;  /* 0x000000000f0b72ca */ /* 0x000fe200000e0000 */
[----:B------:R-:W-:Y:S01]  /*1df60*/  UIADD3.X UR15, URZ, UR23, URZ, UP0, !UPT ;  /* 0x000000173f0f7290 */ /* 0x000fe200087fe43f */
[----:B------:R-:W-:Y:S01]  /*1df70*/  R2UR UR12, R11 ;  /* 0x000000000b0c72ca */ /* 0x000fe200000e0000 */
[----:B------:R-:W-:Y:S01]  /*1df80*/  VIADD R13, R13, 0x1 ;  /* 0x000000010d0d7836 */ /* 0x000fe20000000000 */
[----:B------:R-:W-:Y:S01]  /*1df90*/  R2UR UR19, R2 ;  /* 0x00000000021372ca */ /* 0x000fe200000e0000 */
[----:B------:R-:W-:Y:S01]  /*1dfa0*/  UIADD3.X UR27, URZ, UR23, URZ, UP1, !UPT ;  /* 0x000000173f1b7290 */ /* 0x000fe20008ffe43f */
[----:B------:R-:W-:Y:S01]  /*1dfb0*/  ISETP.GT.AND P1, PT, R4, 0x1, PT ;  /* 0x000000010400780c */ /* 0x000fe20003f24270 */
[----:B------:R-:W-:Y:S01]  /*1dfc0*/  UMOV UR16, 0x0 ;  /* 0x0000000000107882 */ /* 0x000fe20000000000 */
[----:B------:R-:W-:Y:S01]  /*1dfd0*/  UMOV UR17, 0x10000000 ;  /* 0x1000000000117882 */ /* 0x000fe20000000000 */
[----:B------:R-:W-:Y:S01]  /*1dfe0*/  ISETP.NE.AND P0, PT, R13, 0xb, PT ;  /* 0x0000000b0d00780c */ /* 0x000fe20003f05270 */
[----:B------:R-:W-:Y:S01]  /*1dff0*/  UMOV UR25, 0x30000 ;  /* 0x0003000000197882 */ /* 0x000fe20000000000 */
[----:B------:R-:W-:Y:S01]  /*1e000*/  UIADD3 UR8, UR8, 0x180, URZ ;  /* 0x0000018008087890 */ /* 0x000fe2000fffe03f */
[----:B------:R-:W-:Y:S01]  /*1e010*/  VIADD R12, R12, 0x10 ;  /* 0x000000100c0c7836 */ /* 0x000fe20000000000 */
[----:B------:R-:W-:Y:S01]  /*1e020*/  UIADD3 UR13, UR11, 0x21180, URZ ;  /* 0x000211800b0d7890 */ /* 0x000fe2000fffe03f */
[----:B------:R-:W-:-:S02]  /*1e030*/  SEL R10, RZ, 0x1, P0 ;  /* 0x00000001ff0a7807 */ /* 0x000fc40000000000 */
[----:B------:R-:W-:Y:S01]  /*1e040*/  UMOV UR11, UR18 ;  /* 0x00000012000b7c82 */ /* 0x000fe20008000000 */
[----:B------:R-:W-:Y:S02]  /*1e050*/  SEL R13, R13, RZ, P0 ;  /* 0x000000ff0d0d7207 */ /* 0x000fe40000000000 */
[----:B------:R-:W-:Y:S01]  /*1e060*/  LOP3.LUT R3, R3, R10, RZ, 0x3c, !PT ;  /* 0x0000000a03037212 */ /* 0x000fe200078e3cff */
[----:B------:R0:W-:Y:S02]  /*1e070*/  UTMALDG.3D [UR8], [UR14], desc[UR16] ;  /* 0x000010080e0075b4 */ /* 0x0001e40008011000 */
[----:B0-----:R-:W-:Y:S01]  /*1e080*/  UMOV UR8, UR13 ;  /* 0x0000000d00087c82 */ /* 0x001fe20008000000 */
[----:B------:R-:W-:Y:S02]  /*1e090*/  UMOV UR11, UR19 ;  /* 0x00000013000b7c82 */ /* 0x000fe40008000000 */
[----:B------:R0:W-:Y:S02]  /*1e0a0*/  UTMALDG.3D.MULTICAST [UR8], [UR26], UR25, desc[UR16] ;  /* 0x000010081a0073b4 */ /* 0x0001e40008011819 */
[----:B0-----:R-:W-:Y:S05]  /*1e0b0*/  @P1 BRA `(.L_x_313) ;  /* 0xfffffffc003c1947 */ /* 0x001fea000383ffff */
.L_x_310:
[----:B------:R-:W-:Y:S05]  /*1e0c0*/  BSYNC B1 ;  /* 0x0000000000017941 */ /* 0x000fea0003800000 */
.L_x_309:
[----:B------:R-:W2:Y:S01]  /*1e0d0*/  LDL.LU R15, [R1+0x400] ;  /* 0x00040000010f7983 */ /* 0x000ea20000300800 */
[----:B------:R-:W-:Y:S01]  /*1e0e0*/  LOP3.LUT P0, RZ, R8, 0xff, RZ, 0xc0, !PT ;  /* 0x000000ff08ff7812 */ /* 0x000fe2000780c0ff */
[C---:B------:R-:W-:Y:S01]  /*1e0f0*/  IMAD.IADD R4, R6.reuse, 0x1, R7 ;  /* 0x0000000106047824 */ /* 0x040fe200078e0207 */
[----:B------:R-:W-:Y:S01]  /*1e100*/  ULDC.64 UR8, c[0x0][0x650] ;  /* 0x0001940000087ab9 */ /* 0x000fe20000000a00 */
[----:B------:R-:W3:Y:S01]  /*1e110*/  LDL.LU R14, [R1+0x404] ;  /* 0x00040400010e7983 */ /* 0x000ee20000300800 */
[----:B------:R-:W-:Y:S01]  /*1e120*/  ISETP.GE.U32.AND P1, PT, R6, 0xb, PT ;  /* 0x0000000b0600780c */ /* 0x000fe20003f26070 */
[----:B------:R-:W-:Y:S01]  /*1e130*/  BSSY B1, `(.L_x_314) ;  /* 0x0000073000017945 */ /* 0x000fe20003800000 */
[----:B------:R-:W-:Y:S01]  /*1e140*/  IMAD.MOV.U32 R11, RZ, RZ, -0x1 ;  /* 0xffffffffff0b7424 */ /* 0x000fe200078e00ff */
[----:B------:R-:W-:-:S06]  /*1e150*/  PRMT R8, RZ, 0x7610, R8 ;  /* 0x00007610ff087816 */ /* 0x000fcc0000000008 */
[----:B------:R-:W0:Y:S01]  /*1e160*/  @P0 S2R R3, SR_CgaCtaId ;  /* 0x0000000000030919 */ /* 0x000e220000008800 */
[----:B------:R-:W-:-:S04]  /*1e170*/  @P0 MOV R2, 0x400 ;  /* 0x0000040000020802 */ /* 0x000fc80000000f00 */
[----:B0-----:R-:W-:-:S04]  /*1e180*/  @P0 LEA R2, R3, R2, 0x18 ;  /* 0x0000000203020211 */ /* 0x001fc800078ec0ff */
[----:B------:R0:W-:Y:S01]  /*1e190*/  @P0 SYNCS.ARRIVE.TRANS64.A1T0 RZ, [R2+URZ+0xc8], RZ ;  /* 0x0000c8ff02ff09a7 */ /* 0x0001e2000810003f */
[----:B------:R-:W-:-:S04]  /*1e1a0*/  ISETP.GT.U32.AND P0, PT, R4, 0xa, PT ;  /* 0x0000000a0400780c */ /* 0x000fc80003f04070 */
[----:B------:R-:W-:Y:S01]  /*1e1b0*/  ISETP.LT.U32.AND P0, PT, R6, 0xb, P0 ;  /* 0x0000000b0600780c */ /* 0x000fe20000701070 */
[----:B0-----:R-:W-:-:S05]  /*1e1c0*/  IMAD.WIDE.U32 R2, R4, -0x45d1745d, RZ ;  /* 0xba2e8ba304027825 */ /* 0x001fca00078e00ff */
[----:B------:R-:W-:Y:S02]  /*1e1d0*/  SHF.R.U32.HI R5, RZ, 0x3, R3 ;  /* 0x00000003ff057819 */ /* 0x000fe40000011603 */
[----:B------:R-:W-:Y:S02]  /*1e1e0*/  SEL R3, RZ, 0x1, !P0 ;  /* 0x00000001ff037807 */ /* 0x000fe40004000000 */
[----:B------:R-:W-:Y:S01]  /*1e1f0*/  PRMT R2, RZ, 0x7610, R2 ;  /* 0x00007610ff027816 */ /* 0x000fe20000000002 */
[----:B------:R-:W-:Y:S01]  /*1e200*/  IMAD R7, R5, -0xb, R4 ;  /* 0xfffffff505077824 */ /* 0x000fe200078e0204 */
[----:B------:R-:W-:Y:S01]  /*1e210*/  LOP3.LUT R0, R0, R3, RZ, 0x3c, !PT ;  /* 0x0000000300007212 */ /* 0x000fe200078e3cff */
[----:B------:R-:W-:-:S03]  /*1e220*/  IMAD.MOV.U32 R3, RZ, RZ, -0x1 ;  /* 0xffffffffff037424 */ /* 0x000fc600078e00ff */
[----:B------:R-:W-:Y:S01]  /*1e230*/  @P1 LOP3.LUT R0, R0, 0x1, R5, 0x78, !PT ;  /* 0x0000000100001812 */ /* 0x000fe200078e7805 */
[----:B------:R-:W-:Y:S01]  /*1e240*/  IMAD.MOV.U32 R5, RZ, RZ, -0x1 ;  /* 0xffffffffff057424 */ /* 0x000fe200078e00ff */
[----:B---3--:R-:W-:-:S04]  /*1e250*/  IADD3 R14, P0, R14, UR20, RZ ;  /* 0x000000140e0e7c10 */ /* 0x008fc8000ff1e0ff */
[----:B--2---:R-:W-:Y:S01]  /*1e260*/  IADD3.X R15, R15, UR7, RZ, P0, !PT ;  /* 0x000000070f0f7c10 */ /* 0x004fe200087fe4ff */
[----:B------:R0:W-:Y:S01]  /*1e270*/  STL [R1+0x404], R14 ;  /* 0x0004040e01007387 */ /* 0x0001e20000100800 */
[----:B------:R-:W-:-:S03]  /*1e280*/  ISETP.GE.U32.AND P0, PT, R14, UR8, PT ;  /* 0x000000080e007c0c */ /* 0x000fc6000bf06070 */
[----:B------:R0:W-:Y:S01]  /*1e290*/  STL [R1+0x400], R15 ;  /* 0x0004000f01007387 */ /* 0x0001e20000100800 */
[----:B------:R-:W-:-:S13]  /*1e2a0*/  ISETP.GE.U32.AND.EX P0, PT, R15, UR9, PT, P0 ;  /* 0x000000090f007c0c */ /* 0x000fda000bf06100 */
[----:B0-----:R-:W-:Y:S05]  /*1e2b0*/  @P0 BRA `(.L_x_315) ;  /* 0x0000000400680947 */ /* 0x001fea0003800000 */
[----:B------:R-:W0:Y:S01]  /*1e2c0*/  S2UR UR8, SR_CTAID.X ;  /* 0x00000000000879c3 */ /* 0x000e220000002500 */
[----:B------:R-:W-:Y:S01]  /*1e2d0*/  ULDC.64 UR10, c[0x0][0x628] ;  /* 0x00018a00000a7ab9 */ /* 0x000fe20000000a00 */
[----:B------:R-:W-:Y:S01]  /*1e2e0*/  ULDC UR9, c[0x0][0x150] ;  /* 0x0000540000097ab9 */ /* 0x000fe20000000800 */
[----:B------:R-:W-:Y:S01]  /*1e2f0*/  ISETP.NE.U32.AND P0, PT, RZ, UR10, PT ;  /* 0x0000000aff007c0c */ /* 0x000fe2000bf05070 */
[----:B------:R-:W-:Y:S01]  /*1e300*/  ULDC UR12, c[0x0][0x630] ;  /* 0x00018c00000c7ab9 */ /* 0x000fe20000000800 */
[----:B------:R-:W-:Y:S01]  /*1e310*/  ULDC UR14, c[0x0][0x154] ;  /* 0x00005500000e7ab9 */ /* 0x000fe20000000800 */
[----:B------:R-:W-:Y:S01]  /*1e320*/  IMAD.MOV.U32 R3, RZ, RZ, R15 ;  /* 0x000000ffff037224 */ /* 0x000fe200078e000f */
[----:B------:R-:W-:Y:S01]  /*1e330*/  ISETP.NE.AND.EX P0, PT, RZ, UR11, PT, P0 ;  /* 0x0000000bff007c0c */ /* 0x000fe2000bf05300 */
[----:B------:R-:W1:Y:S01]  /*1e340*/  S2UR UR13, SR_CTAID.Y ;  /* 0x00000000000d79c3 */ /* 0x000e620000002600 */
[----:B0-----:R-:W-:-:S05]  /*1e350*/  I2FP.F32.U32 R2, UR8 ;  /* 0x0000000800027c45 */ /* 0x001fca0008201000 */
[----:B------:R-:W-:Y:S01]  /*1e360*/  FMUL R10, R2, UR9 ;  /* 0x00000009020a7c20 */ /* 0x000fe20008400000 */
[----:B------:R-:W-:Y:S01]  /*1e370*/  IMAD.MOV.U32 R2, RZ, RZ, R14 ;  /* 0x000000ffff027224 */ /* 0x000fe200078e000e */
[----:B-1----:R-:W-:-:S04]  /*1e380*/  I2FP.F32.U32 R12, UR13 ;  /* 0x0000000d000c7c45 */ /* 0x002fc80008201000 */
[----:B------:R-:W0:Y:S01]  /*1e390*/  F2I.U32.TRUNC.NTZ R10, R10 ;  /* 0x0000000a000a7305 */ /* 0x000e22000020f000 */
[----:B------:R-:W-:Y:S05]  /*1e3a0*/  @!P0 BRA `(.L_x_316) ;  /* 0x0000000000288947 */ /* 0x000fea0003800000 */
[----:B------:R-:W-:Y:S02]  /*1e3b0*/  ULDC UR9, c[0x0][0x634] ;  /* 0x00018d0000097ab9 */ /* 0x000fe40000000800 */
[----:B------:R-:W-:-:S05]  /*1e3c0*/  IADD3 R3, P0, R14, UR9, RZ ;  /* 0x000000090e037c10 */ /* 0x000fca000ff1e0ff */
[----:B------:R-:W-:-:S04]  /*1e3d0*/  IMAD.X R11, RZ, RZ, R15, P0 ;  /* 0x000000ffff0b7224 */ /* 0x000fc800000e060f */
[----:B------:R-:W-:-:S04]  /*1e3e0*/  IMAD.WIDE.U32 R4, R11, UR10, RZ ;  /* 0x0000000a0b047c25 */ /* 0x000fc8000f8e00ff */
[----:B------:R-:W-:-:S04]  /*1e3f0*/  IMAD.WIDE.U32 R4, P0, R3, UR11, R4 ;  /* 0x0000000b03047c25 */ /* 0x000fc8000f800004 */
[----:B------:R-:W-:-:S04]  /*1e400*/  IMAD.WIDE.U32 R2, R3, UR10, RZ ;  /* 0x0000000a03027c25 */ /* 0x000fc8000f8e00ff */
[----:B------:R-:W-:Y:S01]  /*1e410*/  IMAD.MOV.U32 R2, RZ, RZ, R5 ;  /* 0x000000ffff027224 */ /* 0x000fe200078e0005 */
[----:B------:R-:W-:Y:S01]  /*1e420*/  IADD3 RZ, P1, R3, R4, RZ ;  /* 0x0000000403ff7210 */ /* 0x000fe20007f3e0ff */
[----:B------:R-:W-:-:S04]  /*1e430*/  IMAD.X R3, RZ, RZ, RZ, P0 ;  /* 0x000000ffff037224 */ /* 0x000fc800000e06ff */
[----:B------:R-:W-:-:S08]  /*1e440*/  IMAD.WIDE.U32.X R2, R11, UR11, R2, P1 ;  /* 0x0000000b0b027c25 */ /* 0x000fd000088e0402 */
.L_x_316:
[--C-:B------:R-:W-:Y:S01]  /*1e450*/  SHF.R.U64 R11, R2, UR12, R3.reuse ;  /* 0x0000000c020b7c19 */ /* 0x100fe20008001203 */
[----:B------:R-:W-:Y:S01]  /*1e460*/  ULDC.64 UR10, c[0x0][0x620] ;  /* 0x00018800000a7ab9 */ /* 0x000fe20000000a00 */
[----:B------:R-:W-:Y:S01]  /*1e470*/  SHF.R.U32.HI R2, RZ, UR12, R3 ;  /* 0x0000000cff027c19 */ /* 0x000fe20008011603 */
[----:B------:R-:W-:Y:S01]  /*1e480*/  IMAD.MOV.U32 R3, RZ, RZ, R15 ;  /* 0x000000ffff037224 */ /* 0x000fe200078e000f */
[----:B------:R-:W-:Y:S01]  /*1e490*/  IADD3 R13, P0, RZ, -R11, RZ ;  /* 0x8000000bff0d7210 */ /* 0x000fe20007f1e0ff */
[----:B------:R-:W-:Y:S01]  /*1e4a0*/  FMUL R4, R12, UR14 ;  /* 0x0000000e0c047c20 */ /* 0x000fe20008400000 */
[----:B------:R-:W-:Y:S01]  /*1e4b0*/  ULDC.64 UR14, c[0x0][0x640] ;  /* 0x00019000000e7ab9 */ /* 0x000fe20000000a00 */
[----:B0-----:R-:W-:Y:S02]  /*1e4c0*/  R2UR UR9, R10 ;  /* 0x000000000a0972ca */ /* 0x001fe400000e0000 */
[----:B------:R-:W-:Y:S01]  /*1e4d0*/  IMAD.X R2, RZ, RZ, ~R2, P0 ;  /* 0x000000ffff027224 */ /* 0x000fe200000e0e02 */
[----:B------:R-:W-:Y:S01]  /*1e4e0*/  ISETP.NE.U32.AND P0, PT, RZ, UR14, PT ;  /* 0x0000000eff007c0c */ /* 0x000fe2000bf05070 */
[----:B------:R-:W0:Y:S02]  /*1e4f0*/  F2I.U32.TRUNC.NTZ R4, R4 ;  /* 0x0000000400047305 */ /* 0x000e24000020f000 */
[----:B------:R-:W-:Y:S01]  /*1e500*/  IMAD R2, R2, UR10, RZ ;  /* 0x0000000a02027c24 */ /* 0x000fe2000f8e02ff */
[----:B------:R-:W-:-:S03]  /*1e510*/  ISETP.NE.AND.EX P0, PT, RZ, UR15, PT, P0 ;  /* 0x0000000fff007c0c */ /* 0x000fc6000bf05300 */
[----:B------:R-:W-:Y:S02]  /*1e520*/  IMAD R5, R13, UR11, R2 ;  /* 0x0000000b0d057c24 */ /* 0x000fe4000f8e0202 */
[----:B------:R-:W-:-:S04]  /*1e530*/  IMAD.MOV.U32 R2, RZ, RZ, R14 ;  /* 0x000000ffff027224 */ /* 0x000fc800078e000e */
[----:B------:R-:W-:Y:S01]  /*1e540*/  IMAD.WIDE.U32 R2, R13, UR10, R2 ;  /* 0x0000000a0d027c25 */ /* 0x000fe2000f8e0002 */
[----:B------:R-:W-:Y:S01]  /*1e550*/  ULDC UR10, c[0x0][0x618] ;  /* 0x00018600000a7ab9 */ /* 0x000fe20000000800 */
[----:B0-----:R-:W-:Y:S02]  /*1e560*/  R2UR UR11, R4 ;  /* 0x00000000040b72ca */ /* 0x001fe400000e0000 */
[----:B------:R-:W-:-:S05]  /*1e570*/  IMAD.IADD R3, R3, 0x1, R5 ;  /* 0x0000000103037824 */ /* 0x000fca00078e0205 */
[--C-:B------:R-:W-:Y:S02]  /*1e580*/  SHF.R.U64 R10, R2, UR10, R3.reuse ;  /* 0x0000000a020a7c19 */ /* 0x100fe40008001203 */
[----:B------:R-:W-:Y:S01]  /*1e590*/  SHF.R.U32.HI R3, RZ, UR10, R3 ;  /* 0x0000000aff037c19 */ /* 0x000fe20008011603 */
[----:B------:R-:W-:-:S03]  /*1e5a0*/  ULDC UR10, c[0x0][0x608] ;  /* 0x00018200000a7ab9 */ /* 0x000fc60000000800 */
[--C-:B------:R-:W-:Y:S02]  /*1e5b0*/  SHF.R.U64 R12, R10, UR10, R3.reuse ;  /* 0x0000000a0a0c7c19 */ /* 0x100fe40008001203 */
[----:B------:R-:W-:Y:S01]  /*1e5c0*/  SHF.R.U32.HI R3, RZ, UR10, R3 ;  /* 0x0000000aff037c19 */ /* 0x000fe20008011603 */
[----:B------:R-:W-:-:S03]  /*1e5d0*/  ULDC UR10, c[0x0][0x658] ;  /* 0x00019600000a7ab9 */ /* 0x000fc60000000800 */
[--C-:B------:R-:W-:Y:S02]  /*1e5e0*/  SHF.R.U64 R13, R12, UR10, R3.reuse ;  /* 0x0000000a0c0d7c19 */ /* 0x100fe40008001203 */
[----:B------:R-:W-:-:S03]  /*1e5f0*/  SHF.R.U32.HI R14, RZ, UR10, R3 ;  /* 0x0000000aff0e7c19 */ /* 0x000fc60008011603 */
[----:B------:R-:W-:Y:S02]  /*1e600*/  IMAD.MOV.U32 R2, RZ, RZ, R13 ;  /* 0x000000ffff027224 */ /* 0x000fe400078e000d */
[----:B------:R-:W-:Y:S01]  /*1e610*/  IMAD.MOV.U32 R3, RZ, RZ, R14 ;  /* 0x000000ffff037224 */ /* 0x000fe200078e000e */
[----:B------:R-:W-:Y:S06]  /*1e620*/  @!P0 BRA `(.L_x_317) ;  /* 0x0000000000288947 */ /* 0x000fec0003800000 */
        /* <DEDUP_REMOVED lines=10> */
.L_x_317:
[----:B------:R-:W-:Y:S01]  /*1e6d0*/  ULDC UR10, c[0x0][0x648] ;  /* 0x00019200000a7ab9 */ /* 0x000fe20000000800 */
[----:B------:R-:W-:Y:S01]  /*1e6e0*/  UISETP.NE.AND UP0, UPT, UR46, URZ, UPT ;  /* 0x0000003f2e00728c */ /* 0x000fe2000bf05270 */
[----:B------:R-:W-:Y:S01]  /*1e6f0*/  SHF.R.U64 R3, R2, UR10, R3 ;  /* 0x0000000a02037c19 */ /* 0x000fe20008001203 */
[----:B------:R-:W-:Y:S01]  /*1e700*/  ULDC UR10, c[0x0][0x638] ;  /* 0x00018e00000a7ab9 */ /* 0x000fe20000000800 */
[----:B------:R-:W-:Y:S01]  /*1e710*/  UIADD3 UR11, -UR11, URZ, URZ ;  /* 0x0000003f0b0b7290 */ /* 0x000fe2000fffe13f */
[----:B------:R-:W-:Y:S02]  /*1e720*/  LOP3.LUT R12, R12, UR6, RZ, 0xc0, !PT ;  /* 0x000000060c0c7c12 */ /* 0x000fe4000f8ec0ff */
[----:B------:R-:W-:Y:S01]  /*1e730*/  IMAD.MOV R2, RZ, RZ, -R3 ;  /* 0x000000ffff027224 */ /* 0x000fe200078e0a03 */
[----:B------:R-:W-:Y:S02]  /*1e740*/  PLOP3.LUT P0, PT, PT, PT, UP0, 0x40, 0x0 ;  /* 0x000000000000781c */ /* 0x000fe40003f0e808 */
[----:B------:R-:W-:Y:S01]  /*1e750*/  IMAD R5, R3, UR5, R12 ;  /* 0x0000000503057c24 */ /* 0x000fe2000f8e020c */
[----:B------:R-:W-:Y:S01]  /*1e760*/  PLOP3.LUT P1, PT, PT, PT, UP0, 0x40, 0x0 ;  /* 0x000000000000781c */ /* 0x000fe20003f2e808 */
[----:B------:R-:W-:Y:S01]  /*1e770*/  IMAD R13, R2, UR10, R13 ;  /* 0x0000000a020d7c24 */ /* 0x000fe2000f8e020d */
[----:B------:R-:W-:Y:S01]  /*1e780*/  UIADD3 UR10, -UR9, URZ, URZ ;  /* 0x0000003f090a7290 */ /* 0x000fe2000fffe13f */
[----:B------:R-:W-:-:S02]  /*1e790*/  LOP3.LUT R2, R10, UR4, RZ, 0xc0, !PT ;  /* 0x000000040a027c12 */ /* 0x000fc4000f8ec0ff */
[----:B------:R-:W-:Y:S02]  /*1e7a0*/  ULDC UR9, c[0x0][0x144] ;  /* 0x0000510000097ab9 */ /* 0x000fe40000000800 */
[----:B------:R-:W-:-:S03]  /*1e7b0*/  UIMAD UR8, UR9, UR10, UR8 ;  /* 0x0000000a090872a4 */ /* 0x000fc6000f8e0208 */
[----:B------:R-:W-:Y:S02]  /*1e7c0*/  ULDC UR9, c[0x0][0x148] ;  /* 0x0000520000097ab9 */ /* 0x000fe40000000800 */
[----:B------:R-:W-:-:S03]  /*1e7d0*/  @UP0 UIMAD UR8, UR9, UR11, UR13 ;  /* 0x0000000b090802a4 */ /* 0x000fc6000f8e020d */
[----:B------:R-:W-:Y:S02]  /*1e7e0*/  ULDC UR9, c[0x0][0x600] ;  /* 0x0001800000097ab9 */ /* 0x000fe40000000800 */
[----:B------:R-:W-:Y:S02]  /*1e7f0*/  IMAD R2, R13, UR9, R2 ;  /* 0x000000090d027c24 */ /* 0x000fe4000f8e0202 */
[----:B------:R-:W-:Y:S01]  /*1e800*/  IMAD.U32 R4, RZ, RZ, UR8 ;  /* 0x00000008ff047e24 */ /* 0x000fe2000f8e00ff */
[----:B------:R-:W-:-:S03]  /*1e810*/  ULDC UR8, c[0x0][0x610] ;  /* 0x0001840000087ab9 */ /* 0x000fc60000000800 */
[----:B------:R-:W-:-:S05]  /*1e820*/  IMAD R5, R5, UR8, R4 ;  /* 0x0000000805057c24 */ /* 0x000fca000f8e0204 */
[----:B------:R-:W-:Y:S02]  /*1e830*/  SEL R3, R2, R5, P0 ;  /* 0x0000000502037207 */ /* 0x000fe40000000000 */
[----:B------:R-:W-:Y:S01]  /*1e840*/  SEL R5, R5, R2, P1 ;  /* 0x0000000205057207 */ /* 0x000fe20000800000 */
[----:B------:R-:W-:-:S07]  /*1e850*/  IMAD.MOV.U32 R2, RZ, RZ, 0x1 ;  /* 0x00000001ff027424 */ /* 0x000fce00078e00ff */
.L_x_315:
[----:B------:R-:W-:Y:S05]  /*1e860*/  BSYNC B1 ;  /* 0x0000000000017941 */ /* 0x000fea0003800000 */
.L_x_314:
[----:B------:R-:W-:-:S13]  /*1e870*/  LOP3.LUT P0, RZ, R2, 0xff, RZ, 0xc0, !PT ;  /* 0x000000ff02ff7812 */ /* 0x000fda000780c0ff */
[----:B------:R-:W-:Y:S05]  /*1e880*/  @P0 BRA `(.L_x_318) ;  /* 0xfffffff400140947 */ /* 0x000fea000383ffff */
[----:B------:R-:W-:Y:S05]  /*1e890*/  BSYNC B0 ;  /* 0x0000000000007941 */ /* 0x000fea0003800000 */
.L_x_307:
[----:B------:R-:W-:-:S03]  /*1e8a0*/  UMOV UR8, 0xffffffff ;  /* 0xffffffff00087882 */ /* 0x000fc60000000000 */
[----:B------:R-:W-:Y:S05]  /*1e8b0*/  BRA.DIV UR8, `(.L_x_319) ;  /* 0x0000000a08187947 */ /* 0x000fea000b800000 */
[----:B------:R-:W-:-:S13]  /*1e8c0*/  ELECT P6, URZ, PT ;  /* 0x00000000003f782f */ /* 0x000fda00038c0000 */
.L_x_340:
[----:B------:R-:W-:Y:S04]  /*1e8d0*/  BSSY B0, `(.L_x_320) ;  /* 0x000006b000007945 */ /* 0x000fe80003800000 */
[----:B------:R-:W-:Y:S05]  /*1e8e0*/  @!P6 BRA `(.L_x_321) ;  /* 0x0000000400a4e947 */ /* 0x000fea0003800000 */
[----:B------:R-:W-:-:S04]  /*1e8f0*/  ULOP3.LUT UR8, UR40, 0x2, URZ, 0xfc, !UPT ;  /* 0x0000000228087892 */ /* 0x000fc8000f8efc3f */
[----:B------:R-:W-:-:S06]  /*1e900*/  UISETP.NE.AND UP0, UPT, UR8, 0x3, UPT ;  /* 0x000000030800788c */ /* 0x000fcc000bf05270 */
[----:B------:R-:W-:-:S13]  /*1e910*/  PLOP3.LUT P0, PT, PT, PT, UP0, 0x80, 0x0 ;  /* 0x000000000000781c */ /* 0x000fda0003f0f008 */
[----:B------:R-:W-:Y:S05]  /*1e920*/  @!P0 BRA `(.L_x_322) ;  /* 0x0000000000048947 */ /* 0x000fea0003800000 */
[----:B------:R-:W-:Y:S01]  /*1e930*/  BPT.TRAP 0x1 ;  /* 0x000000040000795c */ /* 0x000fe20000300000 */
.L_x_322:
[----:B------:R-:W0:Y:S01]  /*1e940*/  S2R R3, SR_CgaCtaId ;  /* 0x0000000000037919 */ /* 0x000e220000008800 */
[----:B------:R-:W-:-:S04]  /*1e950*/  MOV R2, 0x400 ;  /* 0x0000040000027802 */ /* 0x000fc80000000f00 */
[----:B0-----:R-:W-:Y:S02]  /*1e960*/  LEA R2, R3, R2, 0x18 ;  /* 0x0000000203027211 */ /* 0x001fe400078ec0ff */
[----:B------:R-:W-:-:S03]  /*1e970*/  SHF.L.U32 R3, R0, 0x1f, RZ ;  /* 0x0000001f00037819 */ /* 0x000fc600000006ff */
[----:B------:R-:W-:-:S04]  /*1e980*/  VIADD R2, R2, 0x58 ;  /* 0x0000005802027836 */ /* 0x000fc80000000000 */
[----:B------:R-:W-:-:S04]  /*1e990*/  IMAD R4, R7, 0x8, R2 ;  /* 0x0000000807047824 */ /* 0x000fc800078e0202 */
[----:B------:R-:W0:Y:S02]  /*1e9a0*/  SYNCS.PHASECHK.TRANS64.TRYWAIT P0, [R4+URZ], R3 ;  /* 0x00000003040075a7 */ /* 0x000e24000800017f */
[----:B0-----:R-:W-:Y:S05]  /*1e9b0*/  @!P0 BRA `(.L_x_323) ;  /* 0x0000000400f88947 */ /* 0x001fea0003800000 */
.L_x_341:
[----:B------:R-:W-:-:S05]  /*1e9c0*/  VIADD R7, R7, 0x1 ;  /* 0x0000000107077836 */ /* 0x000fca0000000000 */
[----:B------:R-:W-:-:S04]  /*1e9d0*/  ISETP.NE.AND P0, PT, R7, 0xb, PT ;  /* 0x0000000b0700780c */ /* 0x000fc80003f05270 */
[----:B0-----:R-:W-:Y:S02]  /*1e9e0*/  SEL R3, RZ, 0x1, P0 ;  /* 0x00000001ff037807 */ /* 0x001fe40000000000 */
[----:B------:R-:W-:Y:S02]  /*1e9f0*/  SEL R7, R7, RZ, P0 ;  /* 0x000000ff07077207 */ /* 0x000fe40000000000 */
[----:B------:R-:W-:-:S03]  /*1ea00*/  LOP3.LUT R4, R0, R3, RZ, 0x3c, !PT ;  /* 0x0000000300047212 */ /* 0x000fc600078e3cff */
[----:B------:R-:W-:Y:S01]  /*1ea10*/  IMAD R3, R7, 0x8, R2 ;  /* 0x0000000807037824 */ /* 0x000fe200078e0202 */
[----:B------:R-:W-:-:S04]  /*1ea20*/  SHF.L.U32 R0, R4, 0x1f, RZ ;  /* 0x0000001f04007819 */ /* 0x000fc800000006ff */
[----:B------:R-:W0:Y:S02]  /*1ea30*/  SYNCS.PHASECHK.TRANS64.TRYWAIT P0, [R3+URZ], R0 ;  /* 0x00000000030075a7 */ /* 0x000e24000800017f */
[----:B0-----:R-:W-:Y:S05]  /*1ea40*/  @!P0 BRA `(.L_x_324) ;  /* 0x0000000400e88947 */ /* 0x001fea0003800000 */
.L_x_342:
[----:B0-----:R-:W-:-:S05]  /*1ea50*/  VIADD R0, R7, 0x1 ;  /* 0x0000000107007836 */ /* 0x001fca0000000000 */
[----:B------:R-:W-:-:S04]  /*1ea60*/  ISETP.NE.AND P0, PT, R0, 0xb, PT ;  /* 0x0000000b0000780c */ /* 0x000fc80003f05270 */
[----:B------:R-:W-:Y:S02]  /*1ea70*/  SEL R3, RZ, 0x1, P0 ;  /* 0x00000001ff037807 */ /* 0x000fe40000000000 */
[----:B------:R-:W-:Y:S02]  /*1ea80*/  SEL R5, R0, RZ, P0 ;  /* 0x000000ff00057207 */ /* 0x000fe40000000000 */
[----:B------:R-:W-:-:S03]  /*1ea90*/  LOP3.LUT R4, R4, R3, RZ, 0x3c, !PT ;  /* 0x0000000304047212 */ /* 0x000fc600078e3cff */
[----:B------:R-:W-:Y:S01]  /*1eaa0*/  IMAD R3, R5, 0x8, R2 ;  /* 0x0000000805037824 */ /* 0x000fe200078e0202 */
[----:B------:R-:W-:-:S04]  /*1eab0*/  SHF.L.U32 R0, R4, 0x1f, RZ ;  /* 0x0000001f04007819 */ /* 0x000fc800000006ff */
[----:B------:R-:W0:Y:S02]  /*1eac0*/  SYNCS.PHASECHK.TRANS64.TRYWAIT P0, [R3+URZ], R0 ;  /* 0x00000000030075a7 */ /* 0x000e24000800017f */
[----:B0-----:R-:W-:Y:S05]  /*1ead0*/  @!P0 BRA `(.L_x_325) ;  /* 0x0000000400d88947 */ /* 0x001fea0003800000 */
.L_x_343:
        /* <DEDUP_REMOVED lines=9> */
.L_x_344:
        /* <DEDUP_REMOVED lines=9> */
.L_x_345:
        /* <DEDUP_REMOVED lines=9> */
.L_x_346:
        /* <DEDUP_REMOVED lines=9> */
.L_x_347:
        /* <DEDUP_REMOVED lines=9> */
.L_x_348:
        /* <DEDUP_REMOVED lines=9> */
.L_x_349:
        /* <DEDUP_REMOVED lines=9> */
.L_x_350:
[----:B0-----:R-:W-:-:S05]  /*1eed0*/  VIADD R0, R5, 0x1 ;  /* 0x0000000105007836 */ /* 0x001fca0000000000 */
[----:B------:R-:W-:-:S04]  /*1eee0*/  ISETP.NE.AND P0, PT, R0, 0xb, PT ;  /* 0x0000000b0000780c */ /* 0x000fc80003f05270 */
[----:B------:R-:W-:Y:S02]  /*1eef0*/  SEL R4, RZ, 0x1, P0 ;  /* 0x00000001ff047807 */ /* 0x000fe40000000000 */
[----:B------:R-:W-:Y:S02]  /*1ef00*/  SEL R3, R0, RZ, P0 ;  /* 0x000000ff00037207 */ /* 0x000fe40000000000 */
[----:B------:R-:W-:-:S03]  /*1ef10*/  LOP3.LUT R0, R7, R4, RZ, 0x3c, !PT ;  /* 0x0000000407007212 */ /* 0x000fc600078e3cff */
[----:B------:R-:W-:Y:S01]  /*1ef20*/  IMAD R3, R3, 0x8, R2 ;  /* 0x0000000803037824 */ /* 0x000fe200078e0202 */
[----:B------:R-:W-:-:S07]  /*1ef30*/  SHF.L.U32 R0, R0, 0x1f, RZ ;  /* 0x0000001f00007819 */ /* 0x000fce00000006ff */
.L_x_333:
[----:B0-----:R0:W1:Y:S02]  /*1ef40*/  SYNCS.PHASECHK.TRANS64.TRYWAIT P0, [R3+URZ], R0 ;  /* 0x00000000030075a7 */ /* 0x001064000800017f */
[----:B-1----:R-:W-:Y:S05]  /*1ef50*/  @!P0 NANOSLEEP.SYNCS 0x989680 ;  /* 0x009896800000895d */ /* 0x002fea0003900000 */
[----:B------:R-:W1:Y:S02]  /*1ef60*/  @!P0 SYNCS.PHASECHK.TRANS64 P0, [R3+URZ], R0 ;  /* 0x00000000030085a7 */ /* 0x000e64000800007f */
[----:B-1----:R-:W-:Y:S05]  /*1ef70*/  @!P0 BRA `(.L_x_333) ;  /* 0xfffffffc00f08947 */ /* 0x002fea000383ffff */
.L_x_321:
[----:B------:R-:W-:Y:S05]  /*1ef80*/  BSYNC B0 ;  /* 0x0000000000007941 */ /* 0x000fea0003800000 */
.L_x_320:
[----:B------:R-:W-:Y:S05]  /*1ef90*/  EXIT ;  /* 0x000000000000794d */ /* 0x000fea0003800000 */
.L_x_22:
[----:B-1----:R1:W2:Y:S02]  /*1efa0*/  SYNCS.PHASECHK.TRANS64.TRYWAIT P1, [R3+URZ], R0 ;  /* 0x00000000030075a7 */ /* 0x0022a4000802017f */
[----:B--2---:R-:W-:Y:S05]  /*1efb0*/  @!P1 NANOSLEEP.SYNCS 0x989680 ;  /* 0x009896800000995d */ /* 0x004fea0003900000 */
[----:B------:R-:W2:Y:S02]  /*1efc0*/  @!P1 SYNCS.PHASECHK.TRANS64 P1, [R3+URZ], R0 ;  /* 0x00000000030095a7 */ /* 0x000ea4000802007f */
[----:B--2---:R-:W-:Y:S05]  /*1efd0*/  @!P1 BRA `(.L_x_22) ;  /* 0xfffffffc00f09947 */ /* 0x004fea000383ffff */
[----:B------:R-:W-:Y:S05]  /*1efe0*/  BRA `(.L_x_21) ;  /* 0xfffffe2400f87947 */ /* 0x000fea000383ffff */
.L_x_27:
[----:B-1----:R-:W-:-:S04]  /*1eff0*/  IMAD.U32 R7, RZ, RZ, UR4 ;  /* 0x00000004ff077e24 */ /* 0x002fc8000f8e00ff */
[----:B------:R1:W2:Y:S03]  /*1f000*/  SYNCS.PHASECHK.TRANS64.TRYWAIT P1, [R7+URZ], R5 ;  /* 0x00000005070075a7 */ /* 0x0002a6000802017f */
[----:B--2---:R-:W-:Y:S05]  /*1f010*/  @!P1 NANOSLEEP.SYNCS 0x989680 ;  /* 0x009896800000995d */ /* 0x004fea0003900000 */
[----:B------:R-:W2:Y:S02]  /*1f020*/  @!P1 SYNCS.PHASECHK.TRANS64 P1, [R7+URZ], R5 ;  /* 0x00000005070095a7 */ /* 0x000ea4000802007f */
[----:B--2---:R-:W-:Y:S05]  /*1f030*/  @!P1 BRA `(.L_x_27) ;  /* 0xfffffffc00ec9947 */ /* 0x004fea000383ffff */
[----:B------:R-:W-:Y:S05]  /*1f040*/  BRA `(.L_x_26) ;  /* 0xfffffe3000a07947 */ /* 0x000fea000383ffff */
.L_x_308:
[----:B------:R-:W-:Y:S01]  /*1f050*/  BSSY B1, `(.L_x_334) ;  /* 0x0000006000017945 */ /* 0x000fe20003800000 */
[----:B------:R-:W-:-:S07]  /*1f060*/  IMAD.MOV.U32 R15, RZ, RZ, -0x1 ;  /* 0xffffffffff0f7424 */ /* 0x000fce00078e00ff */
[----:B------:R-:W-:Y:S05]  /*1f070*/  WARPSYNC.COLLECTIVE R15, `(.L_x_335) ;  /* 0x000000000f0c7348 */ /* 0x000fea0003c00000 */
[----:B------:R-:W-:Y:S02]  /*1f080*/  ELECT P6, UR62, PT ;  /* 0x00000000003e782f */ /* 0x000fe400038c0000 */
[----:B------:R-:W-:Y:S01]  /*1f090*/  MOV R14, UR62 ;  /* 0x0000003e000e7c02 */ /* 0x000fe20008000f00 */
[----:B------:R-:W-:Y:S10]  /*1f0a0*/  ENDCOLLECTIVE ;  /* 0x000000000000791b */ /* 0x000ff40003800000 */
.L_x_335:
[----:B------:R-:W-:Y:S05]  /*1f0b0*/  BSYNC B1 ;  /* 0x0000000000017941 */ /* 0x000fea0003800000 */
.L_x_334:
[----:B------:R-:W-:Y:S05]  /*1f0c0*/  BRA `(.L_x_336) ;  /* 0xffffffec00107947 */ /* 0x000fea000383ffff */
.L_x_311:
[----:B0-----:R0:W1:Y:S02]  /*1f0d0*/  SYNCS.PHASECHK.TRANS64.TRYWAIT P0, [R15+URZ+0x58], R14 ;  /* 0x0000580e0f0075a7 */ /* 0x001064000800017f */
[----:B-1----:R-:W-:Y:S05]  /*1f0e0*/  @!P0 NANOSLEEP.SYNCS 0x989680 ;  /* 0x009896800000895d */ /* 0x002fea0003900000 */
[----:B------:R-:W1:Y:S02]  /*1f0f0*/  @!P0 SYNCS.PHASECHK.TRANS64 P0, [R15+URZ+0x58], R14 ;  /* 0x0000580e0f0085a7 */ /* 0x000e64000800007f */
[----:B-1----:R-:W-:Y:S05]  /*1f100*/  @!P0 BRA `(.L_x_311) ;  /* 0xfffffffc00f08947 */ /* 0x002fea000383ffff */
[----:B------:R-:W-:Y:S05]  /*1f110*/  BRA `(.L_x_337) ;  /* 0xffffffec00407947 */ /* 0x000fea000383ffff */
.L_x_319:
[----:B------:R-:W-:Y:S01]  /*1f120*/  BSSY B0, `(.L_x_338) ;  /* 0x0000006000007945 */ /* 0x000fe20003800000 */
[----:B------:R-:W-:-:S07]  /*1f130*/  IMAD.MOV.U32 R15, RZ, RZ, -0x1 ;  /* 0xffffffffff0f7424 */ /* 0x000fce00078e00ff */
[----:B------:R-:W-:Y:S05]  /*1f140*/  WARPSYNC.COLLECTIVE R15, `(.L_x_339) ;  /* 0x000000000f0c7348 */ /* 0x000fea0003c00000 */
[----:B------:R-:W-:Y:S02]  /*1f150*/  ELECT P6, UR62, PT ;  /* 0x00000000003e782f */ /* 0x000fe400038c0000 */
[----:B------:R-:W-:Y:S01]  /*1f160*/  MOV R14, UR62 ;  /* 0x0000003e000e7c02 */ /* 0x000fe20008000f00 */
[----:B------:R-:W-:Y:S10]  /*1f170*/  ENDCOLLECTIVE ;  /* 0x000000000000791b */ /* 0x000ff40003800000 */
.L_x_339:
[----:B------:R-:W-:Y:S05]  /*1f180*/  BSYNC B0 ;  /* 0x0000000000007941 */ /* 0x000fea0003800000 */
.L_x_338:
[----:B------:R-:W-:Y:S05]  /*1f190*/  BRA `(.L_x_340) ;  /* 0xfffffff400cc7947 */ /* 0x000fea000383ffff */
.L_x_323:
[----:B0-----:R0:W1:Y:S02]  /*1f1a0*/  SYNCS.PHASECHK.TRANS64.TRYWAIT P0, [R4+URZ], R3 ;  /* 0x00000003040075a7 */ /* 0x001064000800017f */
[----:B-1----:R-:W-:Y:S05]  /*1f1b0*/  @!P0 NANOSLEEP.SYNCS 0x989680 ;  /* 0x009896800000895d */ /* 0x002fea0003900000 */
[----:B------:R-:W1:Y:S02]  /*1f1c0*/  @!P0 SYNCS.PHASECHK.TRANS64 P0, [R4+URZ], R3 ;  /* 0x00000003040085a7 */ /* 0x000e64000800007f */
[----:B-1----:R-:W-:Y:S05]  /*1f1d0*/  @!P0 BRA `(.L_x_323) ;  /* 0xfffffffc00f08947 */ /* 0x002fea000383ffff */
[----:B------:R-:W-:Y:S05]  /*1f1e0*/  BRA `(.L_x_341) ;  /* 0xfffffff400f47947 */ /* 0x000fea000383ffff */
.L_x_324:
[----:B0-----:R0:W1:Y:S02]  /*1f1f0*/  SYNCS.PHASECHK.TRANS64.TRYWAIT P0, [R3+URZ], R0 ;  /* 0x00000000030075a7 */ /* 0x001064000800017f */
[----:B-1----:R-:W-:Y:S05]  /*1f200*/  @!P0 NANOSLEEP.SYNCS 0x989680 ;  /* 0x009896800000895d */ /* 0x002fea0003900000 */
[----:B------:R-:W1:Y:S02]  /*1f210*/  @!P0 SYNCS.PHASECHK.TRANS64 P0, [R3+URZ], R0 ;  /* 0x00000000030085a7 */ /* 0x000e64000800007f */
[----:B-1----:R-:W-:Y:S05]  /*1f220*/  @!P0 BRA `(.L_x_324) ;  /* 0xfffffffc00f08947 */ /* 0x002fea000383ffff */
[----:B------:R-:W-:Y:S05]  /*1f230*/  BRA `(.L_x_342) ;  /* 0xfffffff800047947 */ /* 0x000fea000383ffff */
.L_x_325:
[----:B0-----:R0:W1:Y:S02]  /*1f240*/  SYNCS.PHASECHK.TRANS64.TRYWAIT P0, [R3+URZ], R0 ;  /* 0x00000000030075a7 */ /* 0x001064000800017f */
[----:B-1----:R-:W-:Y:S05]  /*1f250*/  @!P0 NANOSLEEP.SYNCS 0x989680 ;  /* 0x009896800000895d */ /* 0x002fea0003900000 */
[----:B------:R-:W1:Y:S02]  /*1f260*/  @!P0 SYNCS.PHASECHK.TRANS64 P0, [R3+URZ], R0 ;  /* 0x00000000030085a7 */ /* 0x000e64000800007f */
[----:B-1----:R-:W-:Y:S05]  /*1f270*/  @!P0 BRA `(.L_x_325) ;  /* 0xfffffffc00f08947 */ /* 0x002fea000383ffff */
[----:B------:R-:W-:Y:S05]  /*1f280*/  BRA `(.L_x_343) ;  /* 0xfffffff800147947 */ /* 0x000fea000383ffff */
.L_x_326:
[----:B0-----:R0:W1:Y:S02]  /*1f290*/  SYNCS.PHASECHK.TRANS64.TRYWAIT P0, [R3+URZ], R0 ;  /* 0x00000000030075a7 */ /* 0x001064000800017f */
[----:B-1----:R-:W-:Y:S05]  /*1f2a0*/  @!P0 NANOSLEEP.SYNCS 0x989680 ;  /* 0x009896800000895d */ /* 0x002fea0003900000 */
[----:B------:R-:W1:Y:S02]  /*1f2b0*/  @!P0 SYNCS.PHASECHK.TRANS64 P0, [R3+URZ], R0 ;  /* 0x00000000030085a7 */ /* 0x000e64000800007f */
[----:B-1----:R-:W-:Y:S05]  /*1f2c0*/  @!P0 BRA `(.L_x_326) ;  /* 0xfffffffc00f08947 */ /* 0x002fea000383ffff */
[----:B------:R-:W-:Y:S05]  /*1f2d0*/  BRA `(.L_x_344) ;  /* 0xfffffff800247947 */ /* 0x000fea000383ffff */
.L_x_327:
[----:B0-----:R0:W1:Y:S02]  /*1f2e0*/  SYNCS.PHASECHK.TRANS64.TRYWAIT P0, [R3+URZ], R0 ;  /* 0x00000000030075a7 */ /* 0x001064000800017f */
[----:B-1----:R-:W-:Y:S05]  /*1f2f0*/  @!P0 NANOSLEEP.SYNCS 0x989680 ;  /* 0x009896800000895d */ /* 0x002fea0003900000 */
[----:B------:R-:W1:Y:S02]  /*1f300*/  @!P0 SYNCS.PHASECHK.TRANS64 P0, [R3+URZ], R0 ;  /* 0x00000000030085a7 */ /* 0x000e64000800007f */
[----:B-1----:R-:W-:Y:S05]  /*1f310*/  @!P0 BRA `(.L_x_327) ;  /* 0xfffffffc00f08947 */ /* 0x002fea000383ffff */
[----:B------:R-:W-:Y:S05]  /*1f320*/  BRA `(.L_x_345) ;  /* 0xfffffff800347947 */ /* 0x000fea000383ffff */
.L_x_328:
[----:B0-----:R0:W1:Y:S02]  /*1f330*/  SYNCS.PHASECHK.TRANS64.TRYWAIT P0, [R3+URZ], R0 ;  /* 0x00000000030075a7 */ /* 0x001064000800017f */
[----:B-1----:R-:W-:Y:S05]  /*1f340*/  @!P0 NANOSLEEP.SYNCS 0x989680 ;  /* 0x009896800000895d */ /* 0x002fea0003900000 */
[----:B------:R-:W1:Y:S02]  /*1f350*/  @!P0 SYNCS.PHASECHK.TRANS64 P0, [R3+URZ], R0 ;  /* 0x00000000030085a7 */ /* 0x000e64000800007f */
[----:B-1----:R-:W-:Y:S05]  /*1f360*/  @!P0 BRA `(.L_x_328) ;  /* 0xfffffffc00f08947 */ /* 0x002fea000383ffff */
[----:B------:R-:W-:Y:S05]  /*1f370*/  BRA `(.L_x_346) ;  /* 0xfffffff800447947 */ /* 0x000fea000383ffff */
.L_x_329:
[----:B0-----:R0:W1:Y:S02]  /*1f380*/  SYNCS.PHASECHK.TRANS64.TRYWAIT P0, [R3+URZ], R0 ;  /* 0x00000000030075a7 */ /* 0x001064000800017f */
[----:B-1----:R-:W-:Y:S05]  /*1f390*/  @!P0 NANOSLEEP.SYNCS 0x989680 ;  /* 0x009896800000895d */ /* 0x002fea0003900000 */
[----:B------:R-:W1:Y:S02]  /*1f3a0*/  @!P0 SYNCS.PHASECHK.TRANS64 P0, [R3+URZ], R0 ;  /* 0x00000000030085a7 */ /* 0x000e64000800007f */
[----:B-1----:R-:W-:Y:S05]  /*1f3b0*/  @!P0 BRA `(.L_x_329) ;  /* 0xfffffffc00f08947 */ /* 0x002fea000383ffff */
[----:B------:R-:W-:Y:S05]  /*1f3c0*/  BRA `(.L_x_347) ;  /* 0xfffffff800547947 */ /* 0x000fea000383ffff */
.L_x_330:
[----:B0-----:R0:W1:Y:S02]  /*1f3d0*/  SYNCS.PHASECHK.TRANS64.TRYWAIT P0, [R3+URZ], R0 ;  /* 0x00000000030075a7 */ /* 0x001064000800017f */
[----:B-1----:R-:W-:Y:S05]  /*1f3e0*/  @!P0 NANOSLEEP.SYNCS 0x989680 ;  /* 0x009896800000895d */ /* 0x002fea0003900000 */
[----:B------:R-:W1:Y:S02]  /*1f3f0*/  @!P0 SYNCS.PHASECHK.TRANS64 P0, [R3+URZ], R0 ;  /* 0x00000000030085a7 */ /* 0x000e64000800007f */
[----:B-1----:R-:W-:Y:S05]  /*1f400*/  @!P0 BRA `(.L_x_330) ;  /* 0xfffffffc00f08947 */ /* 0x002fea000383ffff */
[----:B------:R-:W-:Y:S05]  /*1f410*/  BRA `(.L_x_348) ;  /* 0xfffffff800647947 */ /* 0x000fea000383ffff */
.L_x_331:
[----:B0-----:R0:W1:Y:S02]  /*1f420*/  SYNCS.PHASECHK.TRANS64.TRYWAIT P0, [R3+URZ], R0 ;  /* 0x00000000030075a7 */ /* 0x001064000800017f */
[----:B-1----:R-:W-:Y:S05]  /*1f430*/  @!P0 NANOSLEEP.SYNCS 0x989680 ;  /* 0x009896800000895d */ /* 0x002fea0003900000 */
[----:B------:R-:W1:Y:S02]  /*1f440*/  @!P0 SYNCS.PHASECHK.TRANS64 P0, [R3+URZ], R0 ;  /* 0x00000000030085a7 */ /* 0x000e64000800007f */
[----:B-1----:R-:W-:Y:S05]  /*1f450*/  @!P0 BRA `(.L_x_331) ;  /* 0xfffffffc00f08947 */ /* 0x002fea000383ffff */
[----:B------:R-:W-:Y:S05]  /*1f460*/  BRA `(.L_x_349) ;  /* 0xfffffff800747947 */ /* 0x000fea000383ffff */
.L_x_332:
[----:B0-----:R0:W1:Y:S02]  /*1f470*/  SYNCS.PHASECHK.TRANS64.TRYWAIT P0, [R3+URZ], R0 ;  /* 0x00000000030075a7 */ /* 0x001064000800017f */
[----:B-1----:R-:W-:Y:S05]  /*1f480*/  @!P0 NANOSLEEP.SYNCS 0x989680 ;  /* 0x009896800000895d */ /* 0x002fea0003900000 */
[----:B------:R-:W1:Y:S02]  /*1f490*/  @!P0 SYNCS.PHASECHK.TRANS64 P0, [R3+URZ], R0 ;  /* 0x00000000030085a7 */ /* 0x000e64000800007f */
[----:B-1----:R-:W-:Y:S05]  /*1f4a0*/  @!P0 BRA `(.L_x_332) ;  /* 0xfffffffc00f08947 */ /* 0x002fea000383ffff */
[----:B------:R-:W-:Y:S05]  /*1f4b0*/  BRA `(.L_x_350) ;  /* 0xfffffff800847947 */ /* 0x000fea000383ffff */
.L_x_351:
[----:B------:R-:W-:-:S00]  /*1f4c0*/  BRA `(.L_x_351) ;  /* 0xfffffffc00fc7947 */ /* 0x000fc0000383ffff */
[----:B------:R-:W-:-:S00]  /*1f4d0*/  NOP ;  /* 0x0000000000007918 */ /* 0x000fc00000000000 */
        /* <DEDUP_REMOVED lines=10> */
.L_x_352:


//--------------------- .nv.global.init           --------------------------
	.section	.nv.global.init,"aw",@progbits
.nv.global.init:
	.type		$str$22,@object
	.size		$str$22,($str$23 - $str$22)
$str$22:
        /*0000*/ 	.byte	0x6b, 0x5f, 0x74, 0x69, 0x6c, 0x65, 0x5f, 0x63, 0x6f, 0x75, 0x6e, 0x74, 0x20, 0x3e, 0x3d, 0x20
        /*0010*/ 	.byte	0x31, 0x00
	.type		$str$23,@object
	.size		$str$23,(__unnamed_1 - $str$23)
$str$23:
        /*0012*/ 	.byte	0x2f, 0x74, 0x6d, 0x70, 0x2f, 0x63, 0x75, 0x74, 0x6c, 0x61, 0x73, 0x73, 0x5f, 0x73, 0x77, 0x65
        /*0022*/ 	.byte	0x65, 0x70, 0x5f, 0x73, 0x72, 0x63, 0x2f, 0x69, 0x6e, 0x63, 0x6c, 0x75, 0x64, 0x65, 0x2f, 0x63
        /*0032*/ 	.byte	0x75, 0x74, 0x6c, 0x61, 0x73, 0x73, 0x2f, 0x67, 0x65, 0x6d, 0x6d, 0x2f, 0x63, 0x6f, 0x6c, 0x6c
        /*0042*/ 	.byte	0x65, 0x63, 0x74, 0x69, 0x76, 0x65, 0x2f, 0x73, 0x6d, 0x39, 0x30, 0x5f, 0x6d, 0x6d, 0x61, 0x5f
        /*0052*/ 	.byte	0x74, 0x6d, 0x61, 0x5f, 0x67, 0x6d, 0x6d, 0x61, 0x5f, 0x73, 0x73, 0x5f, 0x77, 0x61, 0x72, 0x70
        /*0062*/ 	.byte	0x73, 0x70, 0x65, 0x63, 0x69, 0x61, 0x6c, 0x69, 0x7a, 0x65, 0x64, 0x2e, 0x68, 0x70, 0x70, 0x00
	.type		__unnamed_1,@object
	.size		__unnamed_1,(.L_0 - __unnamed_1)
__unnamed_1:
        /* <DEDUP_REMOVED lines=182> */
        /*0bd2*/ 	.byte	0x79, 0x5d, 0x00
.L_0:


//--------------------- .nv.shared._ZN7cutlass13device_kernelINS_4gemm6kernel13GemmUniversalIN4cute5tupleIJiiiiEEENS1_10collective13CollectiveMmaINS1_34MainloopSm90TmaGmmaWarpSpecializedILi11ENS5_IJNS4_1CILi2EEENSA_ILi1EEESC_EEENS1_35KernelTmaWarpSpecializedCooperativeEEENS5_IJNSA_ILi384EEENSA_ILi256EEENSA_ILi16EEEEEENS_10bfloat16_tENS5_IJlSC_lEEESK_SL_NS4_8TiledMMAINS4_8MMA_AtomIJNS4_4SM904GMMA28MMA_64x256x16_F32BF16BF16_SSILNSP_5MajorE0ELSR_0ELNSP_7ScaleInE1ELSS_1EEEEEENS4_6LayoutISD_NS5_IJSC_NSA_ILi0EEESW_EEEEENS5_IJNS4_10UnderscoreESZ_SZ_EEEEENS4_13SM90_TMA_LOADENS4_14ComposedLayoutINS4_7SwizzleILi1ELi4ELi3EEENS4_18smem_ptr_flag_bitsILi16EEENSV_INS5_IJNSA_ILi8EEESI_EEENS5_IJSI_SC_EEEEEEEvNS4_8identityENS4_23SM90_TMA_LOAD_MULTICASTES1C_vS1D_EENS_8epilogue10collective6detail29Sm90TmaWarpSpecializedAdapterINS1H_15DefaultEpilogueISK_SL_SL_NS1G_6thread17LinearCombinationISK_Li1EffLNS1L_9ScaleType4KindE0ELNS_15FloatRoundStyleE2ESK_EENS1_15EpilogueDefaultEEEEEvvEEEEvNT_6ParamsE --------------------------
	.section	.nv.shared._ZN7cutlass13device_kernelINS_4gemm6kernel13GemmUniversalIN4cute5tupleIJiiiiEEENS1_10collective13CollectiveMmaINS1_34MainloopSm90TmaGmmaWarpSpecializedILi11ENS5_IJNS4_1CILi2EEENSA_ILi1EEESC_EEENS1_35KernelTmaWarpSpecializedCooperativeEEENS5_IJNSA_ILi384EEENSA_ILi256EEENSA_ILi16EEEEEENS_10bfloat16_tENS5_IJlSC_lEEESK_SL_NS4_8TiledMMAINS4_8MMA_AtomIJNS4_4SM904GMMA28MMA_64x256x16_F32BF16BF16_SSILNSP_5MajorE0ELSR_0ELNSP_7ScaleInE1ELSS_1EEEEEENS4_6LayoutISD_NS5_IJSC_NSA_ILi0EEESW_EEEEENS5_IJNS4_10UnderscoreESZ_SZ_EEEEENS4_13SM90_TMA_LOADENS4_14ComposedLayoutINS4_7SwizzleILi1ELi4ELi3EEENS4_18smem_ptr_flag_bitsILi16EEENSV_INS5_IJNSA_ILi8EEESI_EEENS5_IJSI_SC_EEEEEEEvNS4_8identityENS4_23SM90_TMA_LOAD_MULTICASTES1C_vS1D_EENS_8epilogue10collective6detail29Sm90TmaWarpSpecializedAdapterINS1H_15DefaultEpilogueISK_SL_SL_NS1G_6thread17LinearCombinationISK_Li1EffLNS1L_9ScaleType4KindE0ELNS_15FloatRoundStyleE2ESK_EENS1_15EpilogueDefaultEEEEEvvEEEEvNT_6ParamsE,"aw",@nobits
	.sectionflags	@""
	.align	16
	.zero		1024


//--------------------- .nv.shared.reserved.0     --------------------------
	.section	.nv.shared.reserved.0,"aw",@nobits
	.weak		__nv_reservedSMEM_offset_0_alias
	.size		__nv_reservedSMEM_offset_0_alias, 0, 0
	.other		__nv_reservedSMEM_offset_0_alias,@"STO_CUDA_RESERVED_SHARED STV_DEFAULT"
__nv_reservedSMEM_offset_0_alias:
	.zero		0


//--------------------- .nv.global                --------------------------
	.section	.nv.global,"aw",@nobits
.nv.global:
	.type		_ZN39_INTERNAL_db43ea3c_4_k_cu_7d3c0a45_91324cute1_E,@object
	.size		_ZN39_INTERNAL_db43ea3c_4_k_cu_7d3c0a45_91324cute1_E,(_ZN39_INTERNAL_db43ea3c_4_k_cu_7d3c0a45_91324cuda3std3__45__cpo6cbeginE - _ZN39_INTERNAL_db43ea3c_4_k_cu_7d3c0a45_91324cute1_E)
_ZN39_INTERNAL_db43ea3c_4_k_cu_7d3c0a45_91324cute1_E:
	.zero		1
	.type		_ZN39_INTERNAL_db43ea3c_4_k_cu_7d3c0a45_91324cuda3std3__45__cpo6cbeginE,@object
	.size		_ZN39_INTERNAL_db43ea3c_4_k_cu_7d3c0a45_91324cuda3std3__45__cpo6cbeginE,(_ZN39_INTERNAL_db43ea3c_4_k_cu_7d3c0a45_91324cuda3std3__48in_placeE - _ZN39_INTERNAL_db43ea3c_4_k_cu_7d3c0a45_91324cuda3std3__45__cpo6cbeginE)
_ZN39_INTERNAL_db43ea3c_4_k_cu_7d3c0a45_91324cuda3std3__45__cpo6cbeginE:
	.zero		1
	.type		_ZN39_INTERNAL_db43ea3c_4_k_cu_7d3c0a45_91324cuda3std3__48in_placeE,@object
	.size		_ZN39_INTERNAL_db43ea3c_4_k_cu_7d3c0a45_91324cuda3std3__48in_placeE,(_ZN39_INTERNAL_db43ea3c_4_k_cu_7d3c0a45_91324cuda3std6ranges3__45__cpo9iter_moveE - _ZN39_INTERNAL_db43ea3c_4_k_cu_7d3c0a45_91324cuda3std3__48in_placeE)
_ZN39_INTERNAL_db43ea3c_4_k_cu_7d3c0a45_91324cuda3std3__48in_placeE:
	.zero		1
	.type		_ZN39_INTERNAL_db43ea3c_4_k_cu_7d3c0a45_91324cuda3std6ranges3__45__cpo9iter_moveE,@object
	.size		_ZN39_INTERNAL_db43ea3c_4_k_cu_7d3c0a45_91324cuda3std6ranges3__45__cpo9iter_moveE,(_ZN39_INTERNAL_db43ea3c_4_k_cu_7d3c0a45_91324cuda3std3__45__cpo5beginE - _ZN39_INTERNAL_db43ea3c_4_k_cu_7d3c0a45_91324cuda3std6ranges3__45__cpo9iter_moveE)
_ZN39_INTERNAL_db43ea3c_4_k_cu_7d3c0a45_91324cuda3std6ranges3__45__cpo9iter_moveE:
	.zero		1
	.type		_ZN39_INTERNAL_db43ea3c_4_k_cu_7d3c0a45_91324cuda3std3__45__cpo5beginE,@object
	.size		_ZN39_INTERNAL_db43ea3c_4_k_cu_7d3c0a45_91324cuda3std3__45__cpo5beginE,(_ZN39_INTERNAL_db43ea3c_4_k_cu_7d3c0a45_91324cuda3std3__441_GLOBAL__N__db43ea3c_4_k_cu_7d3c0a45_91326ignoreE - _ZN39_INTERNAL_db43ea3c_4_k_cu_7d3c0a45_91324cuda3std3__45__cpo5beginE)
_ZN39_INTERNAL_db43ea3c_4_k_cu_7d3c0a45_91324cuda3std3__45__cpo5beginE:
	.zero		1
	.type		_ZN39_INTERNAL_db43ea3c_4_k_cu_7d3c0a45_91324cuda3std3__441_GLOBAL__N__db43ea3c_4_k_cu_7d3c0a45_91326ignoreE,@object
	.size		_ZN39_INTERNAL_db43ea3c_4_k_cu_7d3c0a45_91324cuda3std3__441_GLOBAL__N__db43ea3c_4_k_cu_7d3c0a45_91326ignoreE,(_ZN39_INTERNAL_db43ea3c_4_k_cu_7d3c0a45_91324cute7productE - _ZN39_INTERNAL_db43ea3c_4_k_cu_7d3c0a45_91324cuda3std3__441_GLOBAL__N__db43ea3c_4_k_cu_7d3c0a45_91326ignoreE)
_ZN39_INTERNAL_db43ea3c_4_k_cu_7d3c0a45_91324cuda3std3__441_GLOBAL__N__db43ea3c_4_k_cu_7d3c0a45_91326ignoreE:
	.zero		1
	.type		_ZN39_INTERNAL_db43ea3c_4_k_cu_7d3c0a45_91324cute7productE,@object
	.size		_ZN39_INTERNAL_db43ea3c_4_k_cu_7d3c0a45_91324cute7productE,(_ZN39_INTERNAL_db43ea3c_4_k_cu_7d3c0a45_91324cuda3std3__45__cpo3endE - _ZN39_INTERNAL_db43ea3c_4_k_cu_7d3c0a45_91324cute7productE)
_ZN39_INTERNAL_db43ea3c_4_k_cu_7d3c0a45_91324cute7productE:
	.zero		1
	.type		_ZN39_INTERNAL_db43ea3c_4_k_cu_7d3c0a45_91324cuda3std3__45__cpo3endE,@object
	.size		_ZN39_INTERNAL_db43ea3c_4_k_cu_7d3c0a45_91324cuda3std3__45__cpo3endE,(_ZN39_INTERNAL_db43ea3c_4_k_cu_7d3c0a45_91324cuda3std3__419piecewise_constructE - _ZN39_INTERNAL_db43ea3c_4_k_cu_7d3c0a45_91324cuda3std3__45__cpo3endE)
_ZN39_INTERNAL_db43ea3c_4_k_cu_7d3c0a45_91324cuda3std3__45__cpo3endE:
	.zero		1
	.type		_ZN39_INTERNAL_db43ea3c_4_k_cu_7d3c0a45_91324cuda3std3__419piecewise_constructE,@object
	.size		_ZN39_INTERNAL_db43ea3c_4_k_cu_7d3c0a45_91324cuda3std3__419piecewise_constructE,(_ZN39_INTERNAL_db43ea3c_4_k_cu_7d3c0a45_91324cuda3std3__45__cpo4cendE - _ZN39_INTERNAL_db43ea3c_4_k_cu_7d3c0a45_91324cuda3std3__419piecewise_constructE)
_ZN39_INTERNAL_db43ea3c_4_k_cu_7d3c0a45_91324cuda3std3__419piecewise_constructE:
	.zero		1
	.type		_ZN39_INTERNAL_db43ea3c_4_k_cu_7d3c0a45_91324cuda3std3__45__cpo4cendE,@object
	.size		_ZN39_INTERNAL_db43ea3c_4_k_cu_7d3c0a45_91324cuda3std3__45__cpo4cendE,(_ZN39_INTERNAL_db43ea3c_4_k_cu_7d3c0a45_91324cuda3std6ranges3__45__cpo4swapE - _ZN39_INTERNAL_db43ea3c_4_k_cu_7d3c0a45_91324cuda3std3__45__cpo4cendE)
_ZN39_INTERNAL_db43ea3c_4_k_cu_7d3c0a45_91324cuda3std3__45__cpo4cendE:
	.zero		1
	.type		_ZN39_INTERNAL_db43ea3c_4_k_cu_7d3c0a45_91324cuda3std6ranges3__45__cpo4swapE,@object
	.size		_ZN39_INTERNAL_db43ea3c_4_k_cu_7d3c0a45_91324cuda3std6ranges3__45__cpo4swapE,(.L_8 - _ZN39_INTERNAL_db43ea3c_4_k_cu_7d3c0a45_91324cuda3std6ranges3__45__cpo4swapE)
_ZN39_INTERNAL_db43ea3c_4_k_cu_7d3c0a45_91324cuda3std6ranges3__45__cpo4swapE:
	.zero		1
.L_8:


//--------------------- .nv.constant0._ZN7cutlass13device_kernelINS_4gemm6kernel13GemmUniversalIN4cute5tupleIJiiiiEEENS1_10collective13CollectiveMmaINS1_34MainloopSm90TmaGmmaWarpSpecializedILi11ENS5_IJNS4_1CILi2EEENSA_ILi1EEESC_EEENS1_35KernelTmaWarpSpecializedCooperativeEEENS5_IJNSA_ILi384EEENSA_ILi256EEENSA_ILi16EEEEEENS_10bfloat16_tENS5_IJlSC_lEEESK_SL_NS4_8TiledMMAINS4_8MMA_AtomIJNS4_4SM904GMMA28MMA_64x256x16_F32BF16BF16_SSILNSP_5MajorE0ELSR_0ELNSP_7ScaleInE1ELSS_1EEEEEENS4_6LayoutISD_NS5_IJSC_NSA_ILi0EEESW_EEEEENS5_IJNS4_10UnderscoreESZ_SZ_EEEEENS4_13SM90_TMA_LOADENS4_14ComposedLayoutINS4_7SwizzleILi1ELi4ELi3EEENS4_18smem_ptr_flag_bitsILi16EEENSV_INS5_IJNSA_ILi8EEESI_EEENS5_IJSI_SC_EEEEEEEvNS4_8identityENS4_23SM90_TMA_LOAD_MULTICASTES1C_vS1D_EENS_8epilogue10collective6detail29Sm90TmaWarpSpecializedAdapterINS1H_15DefaultEpilogueISK_SL_SL_NS1G_6thread17LinearCombinationISK_Li1EffLNS1L_9ScaleType4KindE0ELNS_15FloatRoundStyleE2ESK_EENS1_15EpilogueDefaultEEEEEvvEEEEvNT_6ParamsE --------------------------
	.section	.nv.constant0._ZN7cutlass13device_kernelINS_4gemm6kernel13GemmUniversalIN4cute5tupleIJiiiiEEENS1_10collective13CollectiveMmaINS1_34MainloopSm90TmaGmmaWarpSpecializedILi11ENS5_IJNS4_1CILi2EEENSA_ILi1EEESC_EEENS1_35KernelTmaWarpSpecializedCooperativeEEENS5_IJNSA_ILi384EEENSA_ILi256EEENSA_ILi16EEEEEENS_10bfloat16_tENS5_IJlSC_lEEESK_SL_NS4_8TiledMMAINS4_8MMA_AtomIJNS4_4SM904GMMA28MMA_64x256x16_F32BF16BF16_SSILNSP_5MajorE0ELSR_0ELNSP_7ScaleInE1ELSS_1EEEEEENS4_6LayoutISD_NS5_IJSC_NSA_ILi0EEESW_EEEEENS5_IJNS4_10UnderscoreESZ_SZ_EEEEENS4_13SM90_TMA_LOADENS4_14ComposedLayoutINS4_7SwizzleILi1ELi4ELi3EEENS4_18smem_ptr_flag_bitsILi16EEENSV_INS5_IJNSA_ILi8EEESI_EEENS5_IJSI_SC_EEEEEEEvNS4_8identityENS4_23SM90_TMA_LOAD_MULTICASTES1C_vS1D_EENS_8epilogue10collective6detail29Sm90TmaWarpSpecializedAdapterINS1H_15DefaultEpilogueISK_SL_SL_NS1G_6thread17LinearCombinationISK_Li1EffLNS1L_9ScaleType4KindE0ELNS_15FloatRoundStyleE2ESK_EENS1_15EpilogueDefaultEEEEEvvEEEEvNT_6ParamsE,"a",@progbits
	.sectionflags	@""
	.align	4
.nv.constant0._ZN7cutlass13device_kernelINS_4gemm6kernel13GemmUniversalIN4cute5tupleIJiiiiEEENS1_10collective13CollectiveMmaINS1_34MainloopSm90TmaGmmaWarpSpecializedILi11ENS5_IJNS4_1CILi2EEENSA_ILi1EEESC_EEENS1_35KernelTmaWarpSpecializedCooperativeEEENS5_IJNSA_ILi384EEENSA_ILi256EEENSA_ILi16EEEEEENS_10bfloat16_tENS5_IJlSC_lEEESK_SL_NS4_8TiledMMAINS4_8MMA_AtomIJNS4_4SM904GMMA28MMA_64x256x16_F32BF16BF16_SSILNSP_5MajorE0ELSR_0ELNSP_7ScaleInE1ELSS_1EEEEEENS4_6LayoutISD_NS5_IJSC_NSA_ILi0EEESW_EEEEENS5_IJNS4_10UnderscoreESZ_SZ_EEEEENS4_13SM90_TMA_LOADENS4_14ComposedLayoutINS4_7SwizzleILi1ELi4ELi3EEENS4_18smem_ptr_flag_bitsILi16EEENSV_INS5_IJNSA_ILi8EEESI_EEENS5_IJSI_SC_EEEEEEEvNS4_8identityENS4_23SM90_TMA_LOAD_MULTICASTES1C_vS1D_EENS_8epilogue10collective6detail29Sm90TmaWarpSpecializedAdapterINS1H_15DefaultEpilogueISK_SL_SL_NS1G_6thread17LinearCombinationISK_Li1EffLNS1L_9ScaleType4KindE0ELNS_15FloatRoundStyleE2ESK_EENS1_15EpilogueDefaultEEEEEvvEEEEvNT_6ParamsE:
	.zero		1664


//--------------------- SYMBOLS --------------------------

	.type		.nv.reservedSmem.offset0,@object
	.size		.nv.reservedSmem.offset0,0x4
	.type		__assertfail,@function
